//
// Generated by NVIDIA NVVM Compiler
//
// Compiler Build ID: CL-36424714
// Cuda compilation tools, release 13.0, V13.0.88
// Based on NVVM 20.0.0
//

.version 9.0
.target sm_100
.address_size 64

	// .globl	_Z10matrix_numPcS_PiS0_S0_S0_iiiiii

.visible .entry _Z10matrix_numPcS_PiS0_S0_S0_iiiiii(
	.param .u64 .ptr .align 1 _Z10matrix_numPcS_PiS0_S0_S0_iiiiii_param_0,
	.param .u64 .ptr .align 1 _Z10matrix_numPcS_PiS0_S0_S0_iiiiii_param_1,
	.param .u64 .ptr .align 1 _Z10matrix_numPcS_PiS0_S0_S0_iiiiii_param_2,
	.param .u64 .ptr .align 1 _Z10matrix_numPcS_PiS0_S0_S0_iiiiii_param_3,
	.param .u64 .ptr .align 1 _Z10matrix_numPcS_PiS0_S0_S0_iiiiii_param_4,
	.param .u64 .ptr .align 1 _Z10matrix_numPcS_PiS0_S0_S0_iiiiii_param_5,
	.param .u32 _Z10matrix_numPcS_PiS0_S0_S0_iiiiii_param_6,
	.param .u32 _Z10matrix_numPcS_PiS0_S0_S0_iiiiii_param_7,
	.param .u32 _Z10matrix_numPcS_PiS0_S0_S0_iiiiii_param_8,
	.param .u32 _Z10matrix_numPcS_PiS0_S0_S0_iiiiii_param_9,
	.param .u32 _Z10matrix_numPcS_PiS0_S0_S0_iiiiii_param_10,
	.param .u32 _Z10matrix_numPcS_PiS0_S0_S0_iiiiii_param_11
)
{
	.reg .pred 	%p<2>;
	.reg .b16 	%rs<3>;
	.reg .b32 	%r<29>;
	.reg .b64 	%rd<24>;

	ld.param.u64 	%rd1, [_Z10matrix_numPcS_PiS0_S0_S0_iiiiii_param_0];
	ld.param.u64 	%rd2, [_Z10matrix_numPcS_PiS0_S0_S0_iiiiii_param_1];
	ld.param.u64 	%rd3, [_Z10matrix_numPcS_PiS0_S0_S0_iiiiii_param_2];
	ld.param.u64 	%rd4, [_Z10matrix_numPcS_PiS0_S0_S0_iiiiii_param_3];
	ld.param.u64 	%rd5, [_Z10matrix_numPcS_PiS0_S0_S0_iiiiii_param_4];
	ld.param.u64 	%rd6, [_Z10matrix_numPcS_PiS0_S0_S0_iiiiii_param_5];
	ld.param.u32 	%r1, [_Z10matrix_numPcS_PiS0_S0_S0_iiiiii_param_6];
	ld.param.u32 	%r2, [_Z10matrix_numPcS_PiS0_S0_S0_iiiiii_param_7];
	ld.param.u32 	%r3, [_Z10matrix_numPcS_PiS0_S0_S0_iiiiii_param_8];
	ld.param.u32 	%r4, [_Z10matrix_numPcS_PiS0_S0_S0_iiiiii_param_9];
	ld.param.u32 	%r5, [_Z10matrix_numPcS_PiS0_S0_S0_iiiiii_param_10];
	ld.param.u32 	%r6, [_Z10matrix_numPcS_PiS0_S0_S0_iiiiii_param_11];
	cvta.to.global.u64 	%rd7, %rd4;
	cvta.to.global.u64 	%rd8, %rd2;
	cvta.to.global.u64 	%rd9, %rd1;
	cvta.to.global.u64 	%rd10, %rd5;
	cvta.to.global.u64 	%rd11, %rd3;
	mov.u32 	%r7, %ctaid.y;
	mov.u32 	%r8, %ntid.y;
	mov.u32 	%r9, %tid.y;
	mad.lo.s32 	%r10, %r7, %r8, %r9;
	mad.lo.s32 	%r11, %r2, %r1, %r2;
	add.s32 	%r12, %r10, %r11;
	add.s32 	%r13, %r12, 1;
	not.b32 	%r14, %r1;
	add.s32 	%r15, %r14, %r11;
	add.s32 	%r16, %r15, %r10;
	mul.wide.s32 	%rd12, %r16, 4;
	add.s64 	%rd13, %rd11, %rd12;
	ld.global.u32 	%r17, [%rd13+4];
	sub.s32 	%r18, %r17, %r3;
	mul.wide.s32 	%rd14, %r13, 4;
	add.s64 	%rd15, %rd11, %rd14;
	st.global.u32 	[%rd15], %r18;
	add.s64 	%rd16, %rd10, %rd12;
	ld.global.u32 	%r19, [%rd16+4];
	add.s32 	%r20, %r4, %r3;
	sub.s32 	%r21, %r19, %r20;
	max.s32 	%r22, %r21, %r18;
	st.global.u32 	[%rd15], %r22;
	cvt.s64.s32 	%rd17, %r2;
	add.s64 	%rd18, %rd9, %rd17;
	ld.global.u8 	%rs1, [%rd18+-1];
	cvt.u64.u32 	%rd19, %r10;
	add.s64 	%rd20, %rd8, %rd19;
	ld.global.u8 	%rs2, [%rd20];
	setp.eq.s16 	%p1, %rs1, %rs2;
	selp.b32 	%r23, %r5, %r6, %p1;
	ld.global.u32 	%r24, [%rd16];
	add.s32 	%r25, %r23, %r24;
	add.s64 	%rd21, %rd7, %rd14;
	max.s32 	%r26, %r25, 0;
	st.global.u32 	[%rd21], %r26;
	ld.global.u32 	%r27, [%rd15];
	max.s32 	%r28, %r26, %r27;
	st.global.u32 	[%rd21], %r28;
	cvta.to.global.u64 	%rd22, %rd6;
	add.s64 	%rd23, %rd22, %rd14;
	st.global.u32 	[%rd23], %r28;
	ret;

}
	// .globl	_Z11matrix_num3PiS_S_iii
.visible .entry _Z11matrix_num3PiS_S_iii(
	.param .u64 .ptr .align 1 _Z11matrix_num3PiS_S_iii_param_0,
	.param .u64 .ptr .align 1 _Z11matrix_num3PiS_S_iii_param_1,
	.param .u64 .ptr .align 1 _Z11matrix_num3PiS_S_iii_param_2,
	.param .u32 _Z11matrix_num3PiS_S_iii_param_3,
	.param .u32 _Z11matrix_num3PiS_S_iii_param_4,
	.param .u32 _Z11matrix_num3PiS_S_iii_param_5
)
{
	.reg .b32 	%r<15>;
	.reg .b64 	%rd<11>;

	ld.param.u64 	%rd1, [_Z11matrix_num3PiS_S_iii_param_0];
	ld.param.u64 	%rd2, [_Z11matrix_num3PiS_S_iii_param_1];
	ld.param.u64 	%rd3, [_Z11matrix_num3PiS_S_iii_param_2];
	ld.param.u32 	%r1, [_Z11matrix_num3PiS_S_iii_param_3];
	ld.param.u32 	%r2, [_Z11matrix_num3PiS_S_iii_param_4];
	ld.param.u32 	%r3, [_Z11matrix_num3PiS_S_iii_param_5];
	cvta.to.global.u64 	%rd4, %rd2;
	cvta.to.global.u64 	%rd5, %rd3;
	cvta.to.global.u64 	%rd6, %rd1;
	mad.lo.s32 	%r4, %r2, %r1, %r2;
	mov.u32 	%r5, %ctaid.y;
	mov.u32 	%r6, %ntid.y;
	mov.u32 	%r7, %tid.y;
	mad.lo.s32 	%r8, %r5, %r6, %r7;
	add.s32 	%r9, %r8, %r4;
	add.s32 	%r10, %r9, 1;
	mul.wide.s32 	%rd7, %r10, 4;
	add.s64 	%rd8, %rd6, %rd7;
	ld.global.u32 	%r11, [%rd8];
	add.s64 	%rd9, %rd5, %rd7;
	st.global.u32 	[%rd9], %r11;
	add.s64 	%rd10, %rd4, %rd7;
	ld.global.u32 	%r12, [%rd10];
	sub.s32 	%r13, %r12, %r3;
	max.s32 	%r14, %r11, %r13;
	st.global.u32 	[%rd9], %r14;
	ret;

}
	// .globl	_Z9prefixsumPiS_iii
.visible .entry _Z9prefixsumPiS_iii(
	.param .u64 .ptr .align 1 _Z9prefixsumPiS_iii_param_0,
	.param .u64 .ptr .align 1 _Z9prefixsumPiS_iii_param_1,
	.param .u32 _Z9prefixsumPiS_iii_param_2,
	.param .u32 _Z9prefixsumPiS_iii_param_3,
	.param .u32 _Z9prefixsumPiS_iii_param_4
)
{
	.reg .pred 	%p<6>;
	.reg .b32 	%r<31>;
	.reg .b64 	%rd<9>;

	ld.param.u64 	%rd2, [_Z9prefixsumPiS_iii_param_1];
	ld.param.u32 	%r8, [_Z9prefixsumPiS_iii_param_2];
	ld.param.u32 	%r6, [_Z9prefixsumPiS_iii_param_3];
	ld.param.u32 	%r7, [_Z9prefixsumPiS_iii_param_4];
	cvta.to.global.u64 	%rd1, %rd2;
	add.s32 	%r1, %r6, 1;
	mad.lo.s32 	%r9, %r8, %r6, %r8;
	mov.u32 	%r10, %ctaid.y;
	mov.u32 	%r11, %ntid.y;
	mov.u32 	%r12, %tid.y;
	mad.lo.s32 	%r13, %r10, %r11, %r12;
	add.s32 	%r2, %r13, %r9;
	setp.lt.s32 	%p1, %r6, 3;
	@%p1 bra 	$L__BB2_6;
	mov.b32 	%r30, 2;
$L__BB2_2:
	add.s32 	%r15, %r30, -1;
	and.b32  	%r16, %r15, %r2;
	setp.ne.s32 	%p2, %r16, 0;
	@%p2 bra 	$L__BB2_5;
	add.s32 	%r4, %r30, %r2;
	div.s32 	%r17, %r4, %r1;
	div.s32 	%r18, %r2, %r1;
	setp.ne.s32 	%p3, %r17, %r18;
	@%p3 bra 	$L__BB2_5;
	shr.u32 	%r19, %r30, 1;
	add.s32 	%r20, %r19, %r2;
	mul.wide.s32 	%rd3, %r20, 4;
	add.s64 	%rd4, %rd1, %rd3;
	ld.global.u32 	%r21, [%rd4];
	mul.wide.s32 	%rd5, %r4, 4;
	add.s64 	%rd6, %rd1, %rd5;
	ld.global.u32 	%r22, [%rd6];
	mul.lo.s32 	%r23, %r30, %r7;
	shr.s32 	%r24, %r23, 1;
	add.s32 	%r25, %r22, %r24;
	max.s32 	%r26, %r21, %r25;
	st.global.u32 	[%rd6], %r26;
$L__BB2_5:
	shl.b32 	%r30, %r30, 1;
	setp.lt.s32 	%p4, %r30, %r6;
	@%p4 bra 	$L__BB2_2;
$L__BB2_6:
	add.s32 	%r27, %r2, 1;
	rem.s32 	%r28, %r27, %r1;
	setp.ne.s32 	%p5, %r28, %r6;
	@%p5 bra 	$L__BB2_8;
	mul.wide.s32 	%rd7, %r2, 4;
	add.s64 	%rd8, %rd1, %rd7;
	mov.b32 	%r29, 0;
	st.global.u32 	[%rd8+4], %r29;
$L__BB2_8:
	ret;

}
	// .globl	_Z10prefixsum2PiS_iii
.visible .entry _Z10prefixsum2PiS_iii(
	.param .u64 .ptr .align 1 _Z10prefixsum2PiS_iii_param_0,
	.param .u64 .ptr .align 1 _Z10prefixsum2PiS_iii_param_1,
	.param .u32 _Z10prefixsum2PiS_iii_param_2,
	.param .u32 _Z10prefixsum2PiS_iii_param_3,
	.param .u32 _Z10prefixsum2PiS_iii_param_4
)
{
	.reg .pred 	%p<4>;
	.reg .b32 	%r<25>;
	.reg .b64 	%rd<7>;

	ld.param.u64 	%rd2, [_Z10prefixsum2PiS_iii_param_1];
	ld.param.u32 	%r6, [_Z10prefixsum2PiS_iii_param_2];
	ld.param.u32 	%r24, [_Z10prefixsum2PiS_iii_param_3];
	ld.param.u32 	%r5, [_Z10prefixsum2PiS_iii_param_4];
	mad.lo.s32 	%r7, %r6, %r24, %r6;
	mov.u32 	%r8, %ctaid.y;
	mov.u32 	%r9, %ntid.y;
	mov.u32 	%r10, %tid.y;
	mad.lo.s32 	%r11, %r8, %r9, %r10;
	add.s32 	%r1, %r11, %r7;
	setp.lt.s32 	%p1, %r24, 2;
	@%p1 bra 	$L__BB3_5;
	cvta.to.global.u64 	%rd1, %rd2;
$L__BB3_2:
	rem.s32 	%r12, %r1, %r24;
	setp.ne.s32 	%p2, %r12, 0;
	@%p2 bra 	$L__BB3_4;
	shr.u32 	%r13, %r24, 1;
	add.s32 	%r14, %r13, %r1;
	mul.wide.s32 	%rd3, %r14, 4;
	add.s64 	%rd4, %rd1, %rd3;
	ld.global.u32 	%r15, [%rd4];
	add.s32 	%r16, %r24, %r1;
	mul.wide.s32 	%rd5, %r16, 4;
	add.s64 	%rd6, %rd1, %rd5;
	ld.global.u32 	%r17, [%rd6];
	st.global.u32 	[%rd4], %r17;
	max.s32 	%r18, %r15, %r17;
	mul.lo.s32 	%r19, %r24, %r5;
	shr.u32 	%r20, %r19, 31;
	add.s32 	%r21, %r19, %r20;
	shr.s32 	%r22, %r21, 1;
	sub.s32 	%r23, %r18, %r22;
	st.global.u32 	[%rd6], %r23;
$L__BB3_4:
	shr.u32 	%r3, %r24, 1;
	setp.gt.u32 	%p3, %r24, 3;
	mov.u32 	%r24, %r3;
	@%p3 bra 	$L__BB3_2;
$L__BB3_5:
	ret;

}
	// .globl	_Z9findStorePiS_ii
.visible .entry _Z9findStorePiS_ii(
	.param .u64 .ptr .align 1 _Z9findStorePiS_ii_param_0,
	.param .u64 .ptr .align 1 _Z9findStorePiS_ii_param_1,
	.param .u32 _Z9findStorePiS_ii_param_2,
	.param .u32 _Z9findStorePiS_ii_param_3
)
{
	.reg .pred 	%p<2>;
	.reg .b32 	%r<22>;
	.reg .b64 	%rd<14>;

	ld.param.u64 	%rd2, [_Z9findStorePiS_ii_param_0];
	ld.param.u64 	%rd3, [_Z9findStorePiS_ii_param_1];
	ld.param.u32 	%r1, [_Z9findStorePiS_ii_param_2];
	ld.param.u32 	%r2, [_Z9findStorePiS_ii_param_3];
	cvta.to.global.u64 	%rd4, %rd2;
	cvta.to.global.u64 	%rd5, %rd3;
	mov.u32 	%r3, %ctaid.x;
	mov.u32 	%r4, %ntid.x;
	mov.u32 	%r5, %tid.x;
	mad.lo.s32 	%r6, %r3, %r4, %r5;
	add.s32 	%r7, %r6, 1;
	mov.u32 	%r8, %ctaid.y;
	mov.u32 	%r9, %ntid.y;
	mov.u32 	%r10, %tid.y;
	mad.lo.s32 	%r11, %r8, %r9, %r10;
	mad.lo.s32 	%r12, %r1, %r11, %r1;
	add.s32 	%r13, %r11, %r12;
	add.s32 	%r14, %r13, %r7;
	add.s32 	%r15, %r14, 1;
	mul.wide.s32 	%rd6, %r15, 4;
	add.s64 	%rd1, %rd5, %rd6;
	mov.b32 	%r16, 0;
	st.global.u32 	[%rd1], %r16;
	mad.lo.s32 	%r17, %r2, %r1, %r2;
	cvt.s64.s32 	%rd7, %r17;
	cvt.u64.u32 	%rd8, %r11;
	add.s64 	%rd9, %rd7, %rd8;
	shl.b64 	%rd10, %rd9, 2;
	add.s64 	%rd11, %rd4, %rd10;
	ld.global.u32 	%r18, [%rd11+4];
	add.s32 	%r19, %r17, %r7;
	mul.wide.s32 	%rd12, %r19, 4;
	add.s64 	%rd13, %rd4, %rd12;
	ld.global.u32 	%r20, [%rd13];
	setp.lt.s32 	%p1, %r18, %r20;
	@%p1 bra 	$L__BB4_2;
	mov.b32 	%r21, 1;
	st.global.u32 	[%rd1], %r21;
$L__BB4_2:
	ret;

}
	// .globl	_Z7initAndPii
.visible .entry _Z7initAndPii(
	.param .u64 .ptr .align 1 _Z7initAndPii_param_0,
	.param .u32 _Z7initAndPii_param_1
)
{
	.reg .b32 	%r<6>;
	.reg .b64 	%rd<5>;

	ld.param.u64 	%rd1, [_Z7initAndPii_param_0];
	cvta.to.global.u64 	%rd2, %rd1;
	mov.u32 	%r1, %ctaid.y;
	mov.u32 	%r2, %ntid.y;
	mov.u32 	%r3, %tid.y;
	mad.lo.s32 	%r4, %r1, %r2, %r3;
	mul.wide.u32 	%rd3, %r4, 4;
	add.s64 	%rd4, %rd2, %rd3;
	mov.b32 	%r5, 1;
	st.global.u32 	[%rd4+4], %r5;
	ret;

}
	// .globl	_Z9parAndingPiS_i
.visible .entry _Z9parAndingPiS_i(
	.param .u64 .ptr .align 1 _Z9parAndingPiS_i_param_0,
	.param .u64 .ptr .align 1 _Z9parAndingPiS_i_param_1,
	.param .u32 _Z9parAndingPiS_i_param_2
)
{
	.reg .b32 	%r<17>;
	.reg .b64 	%rd<9>;

	ld.param.u64 	%rd1, [_Z9parAndingPiS_i_param_0];
	ld.param.u64 	%rd2, [_Z9parAndingPiS_i_param_1];
	ld.param.u32 	%r1, [_Z9parAndingPiS_i_param_2];
	cvta.to.global.u64 	%rd3, %rd1;
	cvta.to.global.u64 	%rd4, %rd2;
	mov.u32 	%r2, %ctaid.x;
	mov.u32 	%r3, %ntid.x;
	mov.u32 	%r4, %tid.x;
	mov.u32 	%r5, %ctaid.y;
	mov.u32 	%r6, %ntid.y;
	mov.u32 	%r7, %tid.y;
	mad.lo.s32 	%r8, %r5, %r6, %r7;
	mad.lo.s32 	%r9, %r1, %r8, %r1;
	add.s32 	%r10, %r8, %r9;
	mul.wide.u32 	%rd5, %r8, 4;
	add.s64 	%rd6, %rd4, %rd5;
	ld.global.u32 	%r11, [%rd6+4];
	mad.lo.s32 	%r12, %r2, %r3, %r4;
	add.s32 	%r13, %r10, %r12;
	add.s32 	%r14, %r13, 2;
	mul.wide.s32 	%rd7, %r14, 4;
	add.s64 	%rd8, %rd3, %rd7;
	ld.global.u32 	%r15, [%rd8];
	and.b32  	%r16, %r15, %r11;
	st.global.u32 	[%rd6+4], %r16;
	ret;

}
	// .globl	_Z7giveMaxPiS_iiS_S_
.visible .entry _Z7giveMaxPiS_iiS_S_(
	.param .u64 .ptr .align 1 _Z7giveMaxPiS_iiS_S__param_0,
	.param .u64 .ptr .align 1 _Z7giveMaxPiS_iiS_S__param_1,
	.param .u32 _Z7giveMaxPiS_iiS_S__param_2,
	.param .u32 _Z7giveMaxPiS_iiS_S__param_3,
	.param .u64 .ptr .align 1 _Z7giveMaxPiS_iiS_S__param_4,
	.param .u64 .ptr .align 1 _Z7giveMaxPiS_iiS_S__param_5
)
{
	.reg .pred 	%p<3>;
	.reg .b32 	%r<16>;
	.reg .b64 	%rd<18>;

	ld.param.u64 	%rd4, [_Z7giveMaxPiS_iiS_S__param_0];
	ld.param.u64 	%rd5, [_Z7giveMaxPiS_iiS_S__param_1];
	ld.param.u32 	%r2, [_Z7giveMaxPiS_iiS_S__param_2];
	ld.param.u32 	%r3, [_Z7giveMaxPiS_iiS_S__param_3];
	ld.param.u64 	%rd6, [_Z7giveMaxPiS_iiS_S__param_4];
	ld.param.u64 	%rd7, [_Z7giveMaxPiS_iiS_S__param_5];
	cvta.to.global.u64 	%rd1, %rd6;
	cvta.to.global.u64 	%rd2, %rd7;
	cvta.to.global.u64 	%rd8, %rd5;
	mov.u32 	%r4, %ctaid.y;
	mov.u32 	%r5, %ntid.y;
	mov.u32 	%r6, %tid.y;
	mad.lo.s32 	%r7, %r4, %r5, %r6;
	add.s32 	%r1, %r7, 1;
	cvt.u64.u32 	%rd3, %r7;
	mul.wide.u32 	%rd9, %r7, 4;
	add.s64 	%rd10, %rd8, %rd9;
	ld.global.u32 	%r8, [%rd10+4];
	setp.ne.s32 	%p1, %r8, 1;
	@%p1 bra 	$L__BB7_3;
	cvta.to.global.u64 	%rd11, %rd4;
	mad.lo.s32 	%r9, %r3, %r2, %r3;
	cvt.s64.s32 	%rd12, %r9;
	add.s64 	%rd13, %rd12, %rd3;
	shl.b64 	%rd14, %rd13, 2;
	add.s64 	%rd15, %rd11, %rd14;
	ld.global.u32 	%r10, [%rd15+4];
	ld.global.u32 	%r11, [%rd2];
	mad.lo.s32 	%r12, %r11, %r2, %r11;
	ld.global.u32 	%r13, [%rd1];
	add.s32 	%r14, %r12, %r13;
	mul.wide.s32 	%rd16, %r14, 4;
	add.s64 	%rd17, %rd11, %rd16;
	ld.global.u32 	%r15, [%rd17];
	setp.le.s32 	%p2, %r10, %r15;
	@%p2 bra 	$L__BB7_3;
	st.global.u32 	[%rd1], %r1;
	st.global.u32 	[%rd2], %r3;
$L__BB7_3:
	ret;

}
	// .globl	_Z9tracebackPcS_PiS0_iiiii
.visible .entry _Z9tracebackPcS_PiS0_iiiii(
	.param .u64 .ptr .align 1 _Z9tracebackPcS_PiS0_iiiii_param_0,
	.param .u64 .ptr .align 1 _Z9tracebackPcS_PiS0_iiiii_param_1,
	.param .u64 .ptr .align 1 _Z9tracebackPcS_PiS0_iiiii_param_2,
	.param .u64 .ptr .align 1 _Z9tracebackPcS_PiS0_iiiii_param_3,
	.param .u32 _Z9tracebackPcS_PiS0_iiiii_param_4,
	.param .u32 _Z9tracebackPcS_PiS0_iiiii_param_5,
	.param .u32 _Z9tracebackPcS_PiS0_iiiii_param_6,
	.param .u32 _Z9tracebackPcS_PiS0_iiiii_param_7,
	.param .u32 _Z9tracebackPcS_PiS0_iiiii_param_8
)
{
	.reg .pred 	%p<9>;
	.reg .b16 	%rs<3>;
	.reg .b32 	%r<52>;
	.reg .b64 	%rd<29>;

	ld.param.u64 	%rd6, [_Z9tracebackPcS_PiS0_iiiii_param_0];
	ld.param.u64 	%rd7, [_Z9tracebackPcS_PiS0_iiiii_param_1];
	ld.param.u64 	%rd8, [_Z9tracebackPcS_PiS0_iiiii_param_2];
	ld.param.u64 	%rd9, [_Z9tracebackPcS_PiS0_iiiii_param_3];
	ld.param.u32 	%r24, [_Z9tracebackPcS_PiS0_iiiii_param_4];
	ld.param.u32 	%r20, [_Z9tracebackPcS_PiS0_iiiii_param_5];
	ld.param.u32 	%r21, [_Z9tracebackPcS_PiS0_iiiii_param_6];
	ld.param.u32 	%r22, [_Z9tracebackPcS_PiS0_iiiii_param_7];
	ld.param.u32 	%r23, [_Z9tracebackPcS_PiS0_iiiii_param_8];
	cvta.to.global.u64 	%rd1, %rd8;
	cvta.to.global.u64 	%rd10, %rd9;
	mov.u32 	%r25, %ctaid.x;
	mov.u32 	%r26, %ntid.x;
	mov.u32 	%r27, %tid.x;
	mad.lo.s32 	%r49, %r25, %r26, %r27;
	add.s32 	%r2, %r49, 1;
	mov.u32 	%r28, %ctaid.y;
	mov.u32 	%r29, %ntid.y;
	mov.u32 	%r30, %tid.y;
	mad.lo.s32 	%r51, %r28, %r29, %r30;
	add.s32 	%r4, %r51, 1;
	add.s32 	%r5, %r24, 1;
	mad.lo.s32 	%r31, %r49, %r24, %r49;
	add.s32 	%r6, %r31, %r5;
	cvt.s64.s32 	%rd11, %r6;
	cvt.u64.u32 	%rd2, %r51;
	add.s64 	%rd3, %rd11, %rd2;
	shl.b64 	%rd12, %rd3, 2;
	add.s64 	%rd4, %rd10, %rd12;
	mov.b32 	%r32, 0;
	st.global.u32 	[%rd4+4], %r32;
	setp.gt.u32 	%p1, %r49, 2147483646;
	@%p1 bra 	$L__BB8_12;
	cvta.to.global.u64 	%rd13, %rd6;
	cvta.to.global.u64 	%rd14, %rd7;
	cvt.u64.u32 	%rd15, %r49;
	add.s64 	%rd16, %rd13, %rd15;
	ld.global.u8 	%rs1, [%rd16];
	add.s64 	%rd17, %rd14, %rd2;
	ld.global.u8 	%rs2, [%rd17];
	setp.ne.s16 	%p2, %rs1, %rs2;
	add.s64 	%rd5, %rd1, %rd12;
	@%p2 bra 	$L__BB8_4;
	mad.lo.s32 	%r7, %r5, %r49, %r51;
	mul.wide.s32 	%rd21, %r7, 4;
	add.s64 	%rd22, %rd1, %rd21;
	ld.global.u32 	%r35, [%rd22];
	add.s32 	%r36, %r35, %r20;
	ld.global.u32 	%r50, [%rd5+4];
	setp.ne.s32 	%p4, %r36, %r50;
	@%p4 bra 	$L__BB8_7;
	st.global.u32 	[%rd4+4], %r7;
	bra.uni 	$L__BB8_12;
$L__BB8_4:
	mad.lo.s32 	%r9, %r5, %r49, %r51;
	mul.wide.s32 	%rd19, %r9, 4;
	add.s64 	%rd20, %rd1, %rd19;
	ld.global.u32 	%r33, [%rd20];
	add.s32 	%r34, %r33, %r21;
	ld.global.u32 	%r50, [%rd5+4];
	setp.ne.s32 	%p3, %r34, %r50;
	@%p3 bra 	$L__BB8_7;
	st.global.u32 	[%rd4+4], %r9;
	bra.uni 	$L__BB8_12;
$L__BB8_6:
	add.s32 	%r12, %r49, -1;
	setp.eq.s32 	%p6, %r49, 0;
	mov.u32 	%r49, %r12;
	@%p6 bra 	$L__BB8_10;
$L__BB8_7:
	mul.lo.s32 	%r14, %r49, %r5;
	cvt.s64.s32 	%rd23, %r14;
	add.s64 	%rd24, %rd23, %rd2;
	shl.b64 	%rd25, %rd24, 2;
	add.s64 	%rd26, %rd1, %rd25;
	ld.global.u32 	%r37, [%rd26+4];
	sub.s32 	%r38, %r49, %r2;
	mul.lo.s32 	%r39, %r38, %r23;
	sub.s32 	%r40, %r39, %r22;
	add.s32 	%r41, %r40, %r37;
	setp.ne.s32 	%p5, %r41, %r50;
	@%p5 bra 	$L__BB8_6;
	add.s32 	%r42, %r14, %r4;
	st.global.u32 	[%rd4+4], %r42;
	ld.global.u32 	%r50, [%rd5+4];
	bra.uni 	$L__BB8_10;
$L__BB8_9:
	add.s32 	%r17, %r51, -1;
	setp.lt.s32 	%p8, %r51, 1;
	mov.u32 	%r51, %r17;
	@%p8 bra 	$L__BB8_12;
$L__BB8_10:
	add.s32 	%r19, %r51, %r6;
	mul.wide.s32 	%rd27, %r19, 4;
	add.s64 	%rd28, %rd1, %rd27;
	ld.global.u32 	%r43, [%rd28];
	sub.s32 	%r44, %r51, %r4;
	mul.lo.s32 	%r45, %r44, %r23;
	sub.s32 	%r46, %r45, %r22;
	add.s32 	%r47, %r46, %r43;
	setp.ne.s32 	%p7, %r47, %r50;
	@%p7 bra 	$L__BB8_9;
	st.global.u32 	[%rd4+4], %r19;
$L__BB8_12:
	ret;

}


// ===== COMPILED SASS (sm_100) =====

	.target	sm_100

	.elftype	@"ET_EXEC"


//--------------------- .note.nv.tkinfo           --------------------------
	.section	.note.nv.tkinfo,"",@"SHT_NOTE"
	.sectionflags	@"SHF_NOTE_NV_TKINFO"
	.tkinfo
        /*0018*/ 	.word	0x00000002
        /*0030*/ 	.string	""
        /*0030*/ 	.string	"ptxas"
        /*0030*/ 	.string	"Cuda compilation tools, release 13.0, V13.0.88"
        /*0030*/ 	.string	"Build cuda_13.0.r13.0/compiler.36424714_0"
        /*0030*/ 	.string	"-arch sm_100 -m 64 "



//--------------------- .note.nv.cuinfo           --------------------------
	.section	.note.nv.cuinfo,"",@"SHT_NOTE"
	.sectionflags	@"SHF_NOTE_NV_CUINFO"
        /*0018*/ 	.short	0x0002
        /*001a*/ 	.short	0x0064
        /*001c*/ 	.short	0x0082
	.zero		2


//--------------------- .nv.info                  --------------------------
	.section	.nv.info,"",@"SHT_CUDA_INFO"
	.align	4


	//----- nvinfo : EIATTR_REGCOUNT
	.align		4
        /*0000*/ 	.byte	0x04, 0x2f
        /*0002*/ 	.short	(.L_1 - .L_0)
	.align		4
.L_0:
        /*0004*/ 	.word	index@(_Z10matrix_numPcS_PiS0_S0_S0_iiiiii)
        /*0008*/ 	.word	0x00000016


	//----- nvinfo : EIATTR_FRAME_SIZE
	.align		4
.L_1:
        /*000c*/ 	.byte	0x04, 0x11
        /*000e*/ 	.short	(.L_3 - .L_2)
	.align		4
.L_2:
        /*0010*/ 	.word	index@(_Z10matrix_numPcS_PiS0_S0_S0_iiiiii)
        /*0014*/ 	.word	0x00000000


	//----- nvinfo : EIATTR_REGCOUNT
	.align		4
.L_3:
        /*0018*/ 	.byte	0x04, 0x2f
        /*001a*/ 	.short	(.L_5 - .L_4)
	.align		4
.L_4:
        /*001c*/ 	.word	index@(_Z11matrix_num3PiS_S_iii)
        /*0020*/ 	.word	0x0000000c


	//----- nvinfo : EIATTR_FRAME_SIZE
	.align		4
.L_5:
        /*0024*/ 	.byte	0x04, 0x11
        /*0026*/ 	.short	(.L_7 - .L_6)
	.align		4
.L_6:
        /*0028*/ 	.word	index@(_Z11matrix_num3PiS_S_iii)
        /*002c*/ 	.word	0x00000000


	//----- nvinfo : EIATTR_REGCOUNT
	.align		4
.L_7:
        /*0030*/ 	.byte	0x04, 0x2f
        /*0032*/ 	.short	(.L_9 - .L_8)
	.align		4
.L_8:
        /*0034*/ 	.word	index@(_Z9prefixsumPiS_iii)
        /*0038*/ 	.word	0x00000012


	//----- nvinfo : EIATTR_FRAME_SIZE
	.align		4
.L_9:
        /*003c*/ 	.byte	0x04, 0x11
        /*003e*/ 	.short	(.L_11 - .L_10)
	.align		4
.L_10:
        /*0040*/ 	.word	index@(_Z9prefixsumPiS_iii)
        /*0044*/ 	.word	0x00000000


	//----- nvinfo : EIATTR_REGCOUNT
	.align		4
.L_11:
        /*0048*/ 	.byte	0x04, 0x2f
        /*004a*/ 	.short	(.L_13 - .L_12)
	.align		4
.L_12:
        /*004c*/ 	.word	index@(_Z10prefixsum2PiS_iii)
        /*0050*/ 	.word	0x0000000f


	//----- nvinfo : EIATTR_FRAME_SIZE
	.align		4
.L_13:
        /*0054*/ 	.byte	0x04, 0x11
        /*0056*/ 	.short	(.L_15 - .L_14)
	.align		4
.L_14:
        /*0058*/ 	.word	index@(_Z10prefixsum2PiS_iii)
        /*005c*/ 	.word	0x00000000


	//----- nvinfo : EIATTR_REGCOUNT
	.align		4
.L_15:
        /*0060*/ 	.byte	0x04, 0x2f
        /*0062*/ 	.short	(.L_17 - .L_16)
	.align		4
.L_16:
        /*0064*/ 	.word	index@(_Z9findStorePiS_ii)
        /*0068*/ 	.word	0x00000010


	//----- nvinfo : EIATTR_FRAME_SIZE
	.align		4
.L_17:
        /*006c*/ 	.byte	0x04, 0x11
        /*006e*/ 	.short	(.L_19 - .L_18)
	.align		4
.L_18:
        /*0070*/ 	.word	index@(_Z9findStorePiS_ii)
        /*0074*/ 	.word	0x00000000


	//----- nvinfo : EIATTR_REGCOUNT
	.align		4
.L_19:
        /*0078*/ 	.byte	0x04, 0x2f
        /*007a*/ 	.short	(.L_21 - .L_20)
	.align		4
.L_20:
        /*007c*/ 	.word	index@(_Z7initAndPii)
        /*0080*/ 	.word	0x0000000a


	//----- nvinfo : EIATTR_FRAME_SIZE
	.align		4
.L_21:
        /*0084*/ 	.byte	0x04, 0x11
        /*0086*/ 	.short	(.L_23 - .L_22)
	.align		4
.L_22:
        /*0088*/ 	.word	index@(_Z7initAndPii)
        /*008c*/ 	.word	0x00000000


	//----- nvinfo : EIATTR_REGCOUNT
	.align		4
.L_23:
        /*0090*/ 	.byte	0x04, 0x2f
        /*0092*/ 	.short	(.L_25 - .L_24)
	.align		4
.L_24:
        /*0094*/ 	.word	index@(_Z9parAndingPiS_i)
        /*0098*/ 	.word	0x0000000c


	//----- nvinfo : EIATTR_FRAME_SIZE
	.align		4
.L_25:
        /*009c*/ 	.byte	0x04, 0x11
        /*009e*/ 	.short	(.L_27 - .L_26)
	.align		4
.L_26:
        /*00a0*/ 	.word	index@(_Z9parAndingPiS_i)
        /*00a4*/ 	.word	0x00000000


	//----- nvinfo : EIATTR_REGCOUNT
	.align		4
.L_27:
        /*00a8*/ 	.byte	0x04, 0x2f
        /*00aa*/ 	.short	(.L_29 - .L_28)
	.align		4
.L_28:
        /*00ac*/ 	.word	index@(_Z7giveMaxPiS_iiS_S_)
        /*00b0*/ 	.word	0x00000012


	//----- nvinfo : EIATTR_FRAME_SIZE
	.align		4
.L_29:
        /*00b4*/ 	.byte	0x04, 0x11
        /*00b6*/ 	.short	(.L_31 - .L_30)
	.align		4
.L_30:
        /*00b8*/ 	.word	index@(_Z7giveMaxPiS_iiS_S_)
        /*00bc*/ 	.word	0x00000000


	//----- nvinfo : EIATTR_REGCOUNT
	.align		4
.L_31:
        /*00c0*/ 	.byte	0x04, 0x2f
        /*00c2*/ 	.short	(.L_33 - .L_32)
	.align		4
.L_32:
        /*00c4*/ 	.word	index@(_Z9tracebackPcS_PiS0_iiiii)
        /*00c8*/ 	.word	0x00000015


	//----- nvinfo : EIATTR_FRAME_SIZE
	.align		4
.L_33:
        /*00cc*/ 	.byte	0x04, 0x11
        /*00ce*/ 	.short	(.L_35 - .L_34)
	.align		4
.L_34:
        /*00d0*/ 	.word	index@(_Z9tracebackPcS_PiS0_iiiii)
        /*00d4*/ 	.word	0x00000000


	//----- nvinfo : EIATTR_MIN_STACK_SIZE
	.align		4
.L_35:
        /*00d8*/ 	.byte	0x04, 0x12
        /*00da*/ 	.short	(.L_37 - .L_36)
	.align		4
.L_36:
        /*00dc*/ 	.word	index@(_Z9tracebackPcS_PiS0_iiiii)
        /*00e0*/ 	.word	0x00000000


	//----- nvinfo : EIATTR_MIN_STACK_SIZE
	.align		4
.L_37:
        /*00e4*/ 	.byte	0x04, 0x12
        /*00e6*/ 	.short	(.L_39 - .L_38)
	.align		4
.L_38:
        /*00e8*/ 	.word	index@(_Z7giveMaxPiS_iiS_S_)
        /*00ec*/ 	.word	0x00000000


	//----- nvinfo : EIATTR_MIN_STACK_SIZE
	.align		4
.L_39:
        /*00f0*/ 	.byte	0x04, 0x12
        /*00f2*/ 	.short	(.L_41 - .L_40)
	.align		4
.L_40:
        /*00f4*/ 	.word	index@(_Z9parAndingPiS_i)
        /*00f8*/ 	.word	0x00000000


	//----- nvinfo : EIATTR_MIN_STACK_SIZE
	.align		4
.L_41:
        /*00fc*/ 	.byte	0x04, 0x12
        /*00fe*/ 	.short	(.L_43 - .L_42)
	.align		4
.L_42:
        /*0100*/ 	.word	index@(_Z7initAndPii)
        /*0104*/ 	.word	0x00000000


	//----- nvinfo : EIATTR_MIN_STACK_SIZE
	.align		4
.L_43:
        /*0108*/ 	.byte	0x04, 0x12
        /*010a*/ 	.short	(.L_45 - .L_44)
	.align		4
.L_44:
        /*010c*/ 	.word	index@(_Z9findStorePiS_ii)
        /*0110*/ 	.word	0x00000000


	//----- nvinfo : EIATTR_MIN_STACK_SIZE
	.align		4
.L_45:
        /*0114*/ 	.byte	0x04, 0x12
        /*0116*/ 	.short	(.L_47 - .L_46)
	.align		4
.L_46:
        /*0118*/ 	.word	index@(_Z10prefixsum2PiS_iii)
        /*011c*/ 	.word	0x00000000


	//----- nvinfo : EIATTR_MIN_STACK_SIZE
	.align		4
.L_47:
        /*0120*/ 	.byte	0x04, 0x12
        /*0122*/ 	.short	(.L_49 - .L_48)
	.align		4
.L_48:
        /*0124*/ 	.word	index@(_Z9prefixsumPiS_iii)
        /*0128*/ 	.word	0x00000000


	//----- nvinfo : EIATTR_MIN_STACK_SIZE
	.align		4
.L_49:
        /*012c*/ 	.byte	0x04, 0x12
        /*012e*/ 	.short	(.L_51 - .L_50)
	.align		4
.L_50:
        /*0130*/ 	.word	index@(_Z11matrix_num3PiS_S_iii)
        /*0134*/ 	.word	0x00000000


	//----- nvinfo : EIATTR_MIN_STACK_SIZE
	.align		4
.L_51:
        /*0138*/ 	.byte	0x04, 0x12
        /*013a*/ 	.short	(.L_53 - .L_52)
	.align		4
.L_52:
        /*013c*/ 	.word	index@(_Z10matrix_numPcS_PiS0_S0_S0_iiiiii)
        /*0140*/ 	.word	0x00000000
.L_53:


//--------------------- .nv.compat                --------------------------
	.section	.nv.compat,"",@"SHT_CUDA_COMPAT_INFO"
	.align	4
        /*0000*/ 	.byte	0x02, 0x09, 0x00, 0x00, 0x02, 0x02, 0x01, 0x00, 0x02, 0x05, 0x05, 0x00, 0x03, 0x07, 0x01, 0x01
        /*0010*/ 	.byte	0x02, 0x03, 0x00, 0x00, 0x02, 0x06, 0x01, 0x00, 0x04, 0x0b, 0x08, 0x00, 0x09, 0x00, 0x00, 0x00
        /*0020*/ 	.byte	0x00, 0x00, 0x00, 0x00


//--------------------- .nv.info._Z9tracebackPcS_PiS0_iiiii --------------------------
	.section	.nv.info._Z9tracebackPcS_PiS0_iiiii,"",@"SHT_CUDA_INFO"
	.sectionflags	@""
	.align	4


	//----- nvinfo : EIATTR_CUDA_API_VERSION
	.align		4
        /*0000*/ 	.byte	0x04, 0x37
        /*0002*/ 	.short	(.L_55 - .L_54)
.L_54:
        /*0004*/ 	.word	0x00000082


	//----- nvinfo : EIATTR_KPARAM_INFO
	.align		4
.L_55:
        /*0008*/ 	.byte	0x04, 0x17
        /*000a*/ 	.short	(.L_57 - .L_56)
.L_56:
        /*000c*/ 	.word	0x00000000
        /*0010*/ 	.short	0x0008
        /*0012*/ 	.short	0x0030
        /*0014*/ 	.byte	0x00, 0xf0, 0x11, 0x00


	//----- nvinfo : EIATTR_KPARAM_INFO
	.align		4
.L_57:
        /*0018*/ 	.byte	0x04, 0x17
        /*001a*/ 	.short	(.L_59 - .L_58)
.L_58:
        /*001c*/ 	.word	0x00000000
        /*0020*/ 	.short	0x0007
        /*0022*/ 	.short	0x002c
        /*0024*/ 	.byte	0x00, 0xf0, 0x11, 0x00


	//----- nvinfo : EIATTR_KPARAM_INFO
	.align		4
.L_59:
        /*0028*/ 	.byte	0x04, 0x17
        /*002a*/ 	.short	(.L_61 - .L_60)
.L_60:
        /*002c*/ 	.word	0x00000000
        /*0030*/ 	.short	0x0006
        /*0032*/ 	.short	0x0028
        /*0034*/ 	.byte	0x00, 0xf0, 0x11, 0x00


	//----- nvinfo : EIATTR_KPARAM_INFO
	.align		4
.L_61:
        /*0038*/ 	.byte	0x04, 0x17
        /*003a*/ 	.short	(.L_63 - .L_62)
.L_62:
        /*003c*/ 	.word	0x00000000
        /*0040*/ 	.short	0x0005
        /*0042*/ 	.short	0x0024
        /*0044*/ 	.byte	0x00, 0xf0, 0x11, 0x00


	//----- nvinfo : EIATTR_KPARAM_INFO
	.align		4
.L_63:
        /*0048*/ 	.byte	0x04, 0x17
        /*004a*/ 	.short	(.L_65 - .L_64)
.L_64:
        /*004c*/ 	.word	0x00000000
        /*0050*/ 	.short	0x0004
        /*0052*/ 	.short	0x0020
        /*0054*/ 	.byte	0x00, 0xf0, 0x11, 0x00


	//----- nvinfo : EIATTR_KPARAM_INFO
	.align		4
.L_65:
        /*0058*/ 	.byte	0x04, 0x17
        /*005a*/ 	.short	(.L_67 - .L_66)
.L_66:
        /*005c*/ 	.word	0x00000000
        /*0060*/ 	.short	0x0003
        /*0062*/ 	.short	0x0018
        /*0064*/ 	.byte	0x00, 0xf5, 0x21, 0x00


	//----- nvinfo : EIATTR_KPARAM_INFO
	.align		4
.L_67:
        /*0068*/ 	.byte	0x04, 0x17
        /*006a*/ 	.short	(.L_69 - .L_68)
.L_68:
        /*006c*/ 	.word	0x00000000
        /*0070*/ 	.short	0x0002
        /*0072*/ 	.short	0x0010
        /*0074*/ 	.byte	0x00, 0xf5, 0x21, 0x00


	//----- nvinfo : EIATTR_KPARAM_INFO
	.align		4
.L_69:
        /*0078*/ 	.byte	0x04, 0x17
        /*007a*/ 	.short	(.L_71 - .L_70)
.L_70:
        /*007c*/ 	.word	0x00000000
        /*0080*/ 	.short	0x0001
        /*0082*/ 	.short	0x0008
        /*0084*/ 	.byte	0x00, 0xf5, 0x21, 0x00


	//----- nvinfo : EIATTR_KPARAM_INFO
	.align		4
.L_71:
        /*0088*/ 	.byte	0x04, 0x17
        /*008a*/ 	.short	(.L_73 - .L_72)
.L_72:
        /*008c*/ 	.word	0x00000000
        /*0090*/ 	.short	0x0000
        /*0092*/ 	.short	0x0000
        /*0094*/ 	.byte	0x00, 0xf5, 0x21, 0x00


	//----- nvinfo : EIATTR_SPARSE_MMA_MASK
	.align		4
.L_73:
        /*0098*/ 	.byte	0x03, 0x50
        /*009a*/ 	.short	0x0000


	//----- nvinfo : EIATTR_MAXREG_COUNT
	.align		4
        /*009c*/ 	.byte	0x03, 0x1b
        /*009e*/ 	.short	0x00ff


	//----- nvinfo : EIATTR_MERCURY_ISA_VERSION
	.align		4
        /*00a0*/ 	.byte	0x03, 0x5f
        /*00a2*/ 	.short	0x0101


	//----- nvinfo : EIATTR_VRC_CTA_INIT_COUNT
	.align		4
        /*00a4*/ 	.byte	0x02, 0x4a
	.zero		1
	.zero		1


	//----- nvinfo : EIATTR_EXIT_INSTR_OFFSETS
	.align		4
        /*00a8*/ 	.byte	0x04, 0x1c
        /*00aa*/ 	.short	(.L_75 - .L_74)


	//   ....[0]....
.L_74:
        /*00ac*/ 	.word	0x00000170


	//   ....[1]....
        /*00b0*/ 	.word	0x00000340


	//   ....[2]....
        /*00b4*/ 	.word	0x000003e0


	//   ....[3]....
        /*00b8*/ 	.word	0x00000780


	//   ....[4]....
        /*00bc*/ 	.word	0x00000850


	//----- nvinfo : EIATTR_CRS_STACK_SIZE
	.align		4
.L_75:
        /*00c0*/ 	.byte	0x04, 0x1e
        /*00c2*/ 	.short	(.L_77 - .L_76)
.L_76:
        /*00c4*/ 	.word	0x00000000


	//----- nvinfo : EIATTR_CBANK_PARAM_SIZE
	.align		4
.L_77:
        /*00c8*/ 	.byte	0x03, 0x19
        /*00ca*/ 	.short	0x0034


	//----- nvinfo : EIATTR_PARAM_CBANK
	.align		4
        /*00cc*/ 	.byte	0x04, 0x0a
        /*00ce*/ 	.short	(.L_79 - .L_78)
	.align		4
.L_78:
        /*00d0*/ 	.word	index@(.nv.constant0._Z9tracebackPcS_PiS0_iiiii)
        /*00d4*/ 	.short	0x0380
        /*00d6*/ 	.short	0x0034


	//----- nvinfo : EIATTR_SW_WAR
	.align		4
.L_79:
        /*00d8*/ 	.byte	0x04, 0x36
        /*00da*/ 	.short	(.L_81 - .L_80)
.L_80:
        /*00dc*/ 	.word	0x00000008
.L_81:


//--------------------- .nv.info._Z7giveMaxPiS_iiS_S_ --------------------------
	.section	.nv.info._Z7giveMaxPiS_iiS_S_,"",@"SHT_CUDA_INFO"
	.sectionflags	@""
	.align	4


	//----- nvinfo : EIATTR_CUDA_API_VERSION
	.align		4
        /*0000*/ 	.byte	0x04, 0x37
        /*0002*/ 	.short	(.L_83 - .L_82)
.L_82:
        /*0004*/ 	.word	0x00000082


	//----- nvinfo : EIATTR_KPARAM_INFO
	.align		4
.L_83:
        /*0008*/ 	.byte	0x04, 0x17
        /*000a*/ 	.short	(.L_85 - .L_84)
.L_84:
        /*000c*/ 	.word	0x00000000
        /*0010*/ 	.short	0x0005
        /*0012*/ 	.short	0x0020
        /*0014*/ 	.byte	0x00, 0xf5, 0x21, 0x00


	//----- nvinfo : EIATTR_KPARAM_INFO
	.align		4
.L_85:
        /*0018*/ 	.byte	0x04, 0x17
        /*001a*/ 	.short	(.L_87 - .L_86)
.L_86:
        /*001c*/ 	.word	0x00000000
        /*0020*/ 	.short	0x0004
        /*0022*/ 	.short	0x0018
        /*0024*/ 	.byte	0x00, 0xf5, 0x21, 0x00


	//----- nvinfo : EIATTR_KPARAM_INFO
	.align		4
.L_87:
        /*0028*/ 	.byte	0x04, 0x17
        /*002a*/ 	.short	(.L_89 - .L_88)
.L_88:
        /*002c*/ 	.word	0x00000000
        /*0030*/ 	.short	0x0003
        /*0032*/ 	.short	0x0014
        /*0034*/ 	.byte	0x00, 0xf0, 0x11, 0x00


	//----- nvinfo : EIATTR_KPARAM_INFO
	.align		4
.L_89:
        /*0038*/ 	.byte	0x04, 0x17
        /*003a*/ 	.short	(.L_91 - .L_90)
.L_90:
        /*003c*/ 	.word	0x00000000
        /*0040*/ 	.short	0x0002
        /*0042*/ 	.short	0x0010
        /*0044*/ 	.byte	0x00, 0xf0, 0x11, 0x00


	//----- nvinfo : EIATTR_KPARAM_INFO
	.align		4
.L_91:
        /*0048*/ 	.byte	0x04, 0x17
        /*004a*/ 	.short	(.L_93 - .L_92)
.L_92:
        /*004c*/ 	.word	0x00000000
        /*0050*/ 	.short	0x0001
        /*0052*/ 	.short	0x0008
        /*0054*/ 	.byte	0x00, 0xf5, 0x21, 0x00


	//----- nvinfo : EIATTR_KPARAM_INFO
	.align		4
.L_93:
        /*0058*/ 	.byte	0x04, 0x17
        /*005a*/ 	.short	(.L_95 - .L_94)
.L_94:
        /*005c*/ 	.word	0x00000000
        /*0060*/ 	.short	0x0000
        /*0062*/ 	.short	0x0000
        /*0064*/ 	.byte	0x00, 0xf5, 0x21, 0x00


	//----- nvinfo : EIATTR_SPARSE_MMA_MASK
	.align		4
.L_95:
        /*0068*/ 	.byte	0x03, 0x50
        /*006a*/ 	.short	0x0000


	//----- nvinfo : EIATTR_MAXREG_COUNT
	.align		4
        /*006c*/ 	.byte	0x03, 0x1b
        /*006e*/ 	.short	0x00ff


	//----- nvinfo : EIATTR_MERCURY_ISA_VERSION
	.align		4
        /*0070*/ 	.byte	0x03, 0x5f
        /*0072*/ 	.short	0x0101


	//----- nvinfo : EIATTR_VRC_CTA_INIT_COUNT
	.align		4
        /*0074*/ 	.byte	0x02, 0x4a
	.zero		1
	.zero		1


	//----- nvinfo : EIATTR_EXIT_INSTR_OFFSETS
	.align		4
        /*0078*/ 	.byte	0x04, 0x1c
        /*007a*/ 	.short	(.L_97 - .L_96)


	//   ....[0]....
.L_96:
        /*007c*/ 	.word	0x000000a0


	//   ....[1]....
        /*0080*/ 	.word	0x000001d0


	//   ....[2]....
        /*0084*/ 	.word	0x00000210


	//----- nvinfo : EIATTR_CBANK_PARAM_SIZE
	.align		4
.L_97:
        /*0088*/ 	.byte	0x03, 0x19
        /*008a*/ 	.short	0x0028


	//----- nvinfo : EIATTR_PARAM_CBANK
	.align		4
        /*008c*/ 	.byte	0x04, 0x0a
        /*008e*/ 	.short	(.L_99 - .L_98)
	.align		4
.L_98:
        /*0090*/ 	.word	index@(.nv.constant0._Z7giveMaxPiS_iiS_S_)
        /*0094*/ 	.short	0x0380
        /*0096*/ 	.short	0x0028


	//----- nvinfo : EIATTR_SW_WAR
	.align		4
.L_99:
        /*0098*/ 	.byte	0x04, 0x36
        /*009a*/ 	.short	(.L_101 - .L_100)
.L_100:
        /*009c*/ 	.word	0x00000008
.L_101:


//--------------------- .nv.info._Z9parAndingPiS_i --------------------------
	.section	.nv.info._Z9parAndingPiS_i,"",@"SHT_CUDA_INFO"
	.sectionflags	@""
	.align	4


	//----- nvinfo : EIATTR_CUDA_API_VERSION
	.align		4
        /*0000*/ 	.byte	0x04, 0x37
        /*0002*/ 	.short	(.L_103 - .L_102)
.L_102:
        /*0004*/ 	.word	0x00000082


	//----- nvinfo : EIATTR_KPARAM_INFO
	.align		4
.L_103:
        /*0008*/ 	.byte	0x04, 0x17
        /*000a*/ 	.short	(.L_105 - .L_104)
.L_104:
        /*000c*/ 	.word	0x00000000
        /*0010*/ 	.short	0x0002
        /*0012*/ 	.short	0x0010
        /*0014*/ 	.byte	0x00, 0xf0, 0x11, 0x00


	//----- nvinfo : EIATTR_KPARAM_INFO
	.align		4
.L_105:
        /*0018*/ 	.byte	0x04, 0x17
        /*001a*/ 	.short	(.L_107 - .L_106)
.L_106:
        /*001c*/ 	.word	0x00000000
        /*0020*/ 	.short	0x0001
        /*0022*/ 	.short	0x0008
        /*0024*/ 	.byte	0x00, 0xf5, 0x21, 0x00


	//----- nvinfo : EIATTR_KPARAM_INFO
	.align		4
.L_107:
        /*0028*/ 	.byte	0x04, 0x17
        /*002a*/ 	.short	(.L_109 - .L_108)
.L_108:
        /*002c*/ 	.word	0x00000000
        /*0030*/ 	.short	0x0000
        /*0032*/ 	.short	0x0000
        /*0034*/ 	.byte	0x00, 0xf5, 0x21, 0x00


	//----- nvinfo : EIATTR_SPARSE_MMA_MASK
	.align		4
.L_109:
        /*0038*/ 	.byte	0x03, 0x50
        /*003a*/ 	.short	0x0000


	//----- nvinfo : EIATTR_MAXREG_COUNT
	.align		4
        /*003c*/ 	.byte	0x03, 0x1b
        /*003e*/ 	.short	0x00ff


	//----- nvinfo : EIATTR_MERCURY_ISA_VERSION
	.align		4
        /*0040*/ 	.byte	0x03, 0x5f
        /*0042*/ 	.short	0x0101


	//----- nvinfo : EIATTR_VRC_CTA_INIT_COUNT
	.align		4
        /*0044*/ 	.byte	0x02, 0x4a
	.zero		1
	.zero		1


	//----- nvinfo : EIATTR_EXIT_INSTR_OFFSETS
	.align		4
        /*0048*/ 	.byte	0x04, 0x1c
        /*004a*/ 	.short	(.L_111 - .L_110)


	//   ....[0]....
.L_110:
        /*004c*/ 	.word	0x00000160


	//----- nvinfo : EIATTR_CBANK_PARAM_SIZE
	.align		4
.L_111:
        /*0050*/ 	.byte	0x03, 0x19
        /*0052*/ 	.short	0x0014


	//----- nvinfo : EIATTR_PARAM_CBANK
	.align		4
        /*0054*/ 	.byte	0x04, 0x0a
        /*0056*/ 	.short	(.L_113 - .L_112)
	.align		4
.L_112:
        /*0058*/ 	.word	index@(.nv.constant0._Z9parAndingPiS_i)
        /*005c*/ 	.short	0x0380
        /*005e*/ 	.short	0x0014


	//----- nvinfo : EIATTR_SW_WAR
	.align		4
.L_113:
        /*0060*/ 	.byte	0x04, 0x36
        /*0062*/ 	.short	(.L_115 - .L_114)
.L_114:
        /*0064*/ 	.word	0x00000008
.L_115:


//--------------------- .nv.info._Z7initAndPii    --------------------------
	.section	.nv.info._Z7initAndPii,"",@"SHT_CUDA_INFO"
	.sectionflags	@""
	.align	4


	//----- nvinfo : EIATTR_CUDA_API_VERSION
	.align		4
        /*0000*/ 	.byte	0x04, 0x37
        /*0002*/ 	.short	(.L_117 - .L_116)
.L_116:
        /*0004*/ 	.word	0x00000082


	//----- nvinfo : EIATTR_KPARAM_INFO
	.align		4
.L_117:
        /*0008*/ 	.byte	0x04, 0x17
        /*000a*/ 	.short	(.L_119 - .L_118)
.L_118:
        /*000c*/ 	.word	0x00000000
        /*0010*/ 	.short	0x0001
        /*0012*/ 	.short	0x0008
        /*0014*/ 	.byte	0x00, 0xf0, 0x11, 0x00


	//----- nvinfo : EIATTR_KPARAM_INFO
	.align		4
.L_119:
        /*0018*/ 	.byte	0x04, 0x17
        /*001a*/ 	.short	(.L_121 - .L_120)
.L_120:
        /*001c*/ 	.word	0x00000000
        /*0020*/ 	.short	0x0000
        /*0022*/ 	.short	0x0000
        /*0024*/ 	.byte	0x00, 0xf5, 0x21, 0x00


	//----- nvinfo : EIATTR_SPARSE_MMA_MASK
	.align		4
.L_121:
        /*0028*/ 	.byte	0x03, 0x50
        /*002a*/ 	.short	0x0000


	//----- nvinfo : EIATTR_MAXREG_COUNT
	.align		4
        /*002c*/ 	.byte	0x03, 0x1b
        /*002e*/ 	.short	0x00ff


	//----- nvinfo : EIATTR_MERCURY_ISA_VERSION
	.align		4
        /*0030*/ 	.byte	0x03, 0x5f
        /*0032*/ 	.short	0x0101


	//----- nvinfo : EIATTR_VRC_CTA_INIT_COUNT
	.align		4
        /*0034*/ 	.byte	0x02, 0x4a
	.zero		1
	.zero		1


	//----- nvinfo : EIATTR_EXIT_INSTR_OFFSETS
	.align		4
        /*0038*/ 	.byte	0x04, 0x1c
        /*003a*/ 	.short	(.L_123 - .L_122)


	//   ....[0]....
.L_122:
        /*003c*/ 	.word	0x000000a0


	//----- nvinfo : EIATTR_CBANK_PARAM_SIZE
	.align		4
.L_123:
        /*0040*/ 	.byte	0x03, 0x19
        /*0042*/ 	.short	0x000c


	//----- nvinfo : EIATTR_PARAM_CBANK
	.align		4
        /*0044*/ 	.byte	0x04, 0x0a
        /*0046*/ 	.short	(.L_125 - .L_124)
	.align		4
.L_124:
        /*0048*/ 	.word	index@(.nv.constant0._Z7initAndPii)
        /*004c*/ 	.short	0x0380
        /*004e*/ 	.short	0x000c


	//----- nvinfo : EIATTR_SW_WAR
	.align		4
.L_125:
        /*0050*/ 	.byte	0x04, 0x36
        /*0052*/ 	.short	(.L_127 - .L_126)
.L_126:
        /*0054*/ 	.word	0x00000008
.L_127:


//--------------------- .nv.info._Z9findStorePiS_ii --------------------------
	.section	.nv.info._Z9findStorePiS_ii,"",@"SHT_CUDA_INFO"
	.sectionflags	@""
	.align	4


	//----- nvinfo : EIATTR_CUDA_API_VERSION
	.align		4
        /*0000*/ 	.byte	0x04, 0x37
        /*0002*/ 	.short	(.L_129 - .L_128)
.L_128:
        /*0004*/ 	.word	0x00000082


	//----- nvinfo : EIATTR_KPARAM_INFO
	.align		4
.L_129:
        /*0008*/ 	.byte	0x04, 0x17
        /*000a*/ 	.short	(.L_131 - .L_130)
.L_130:
        /*000c*/ 	.word	0x00000000
        /*0010*/ 	.short	0x0003
        /*0012*/ 	.short	0x0014
        /*0014*/ 	.byte	0x00, 0xf0, 0x11, 0x00


	//----- nvinfo : EIATTR_KPARAM_INFO
	.align		4
.L_131:
        /*0018*/ 	.byte	0x04, 0x17
        /*001a*/ 	.short	(.L_133 - .L_132)
.L_132:
        /*001c*/ 	.word	0x00000000
        /*0020*/ 	.short	0x0002
        /*0022*/ 	.short	0x0010
        /*0024*/ 	.byte	0x00, 0xf0, 0x11, 0x00


	//----- nvinfo : EIATTR_KPARAM_INFO
	.align		4
.L_133:
        /*0028*/ 	.byte	0x04, 0x17
        /*002a*/ 	.short	(.L_135 - .L_134)
.L_134:
        /*002c*/ 	.word	0x00000000
        /*0030*/ 	.short	0x0001
        /*0032*/ 	.short	0x0008
        /*0034*/ 	.byte	0x00, 0xf5, 0x21, 0x00


	//----- nvinfo : EIATTR_KPARAM_INFO
	.align		4
.L_135:
        /*0038*/ 	.byte	0x04, 0x17
        /*003a*/ 	.short	(.L_137 - .L_136)
.L_136:
        /*003c*/ 	.word	0x00000000
        /*0040*/ 	.short	0x0000
        /*0042*/ 	.short	0x0000
        /*0044*/ 	.byte	0x00, 0xf5, 0x21, 0x00


	//----- nvinfo : EIATTR_SPARSE_MMA_MASK
	.align		4
.L_137:
        /*0048*/ 	.byte	0x03, 0x50
        /*004a*/ 	.short	0x0000


	//----- nvinfo : EIATTR_MAXREG_COUNT
	.align		4
        /*004c*/ 	.byte	0x03, 0x1b
        /*004e*/ 	.short	0x00ff


	//----- nvinfo : EIATTR_MERCURY_ISA_VERSION
	.align		4
        /*0050*/ 	.byte	0x03, 0x5f
        /*0052*/ 	.short	0x0101


	//----- nvinfo : EIATTR_VRC_CTA_INIT_COUNT
	.align		4
        /*0054*/ 	.byte	0x02, 0x4a
	.zero		1
	.zero		1


	//----- nvinfo : EIATTR_EXIT_INSTR_OFFSETS
	.align		4
        /*0058*/ 	.byte	0x04, 0x1c
        /*005a*/ 	.short	(.L_139 - .L_138)


	//   ....[0]....
.L_138:
        /*005c*/ 	.word	0x000001e0


	//   ....[1]....
        /*0060*/ 	.word	0x00000210


	//----- nvinfo : EIATTR_CBANK_PARAM_SIZE
	.align		4
.L_139:
        /*0064*/ 	.byte	0x03, 0x19
        /*0066*/ 	.short	0x0018


	//----- nvinfo : EIATTR_PARAM_CBANK
	.align		4
        /*0068*/ 	.byte	0x04, 0x0a
        /*006a*/ 	.short	(.L_141 - .L_140)
	.align		4
.L_140:
        /*006c*/ 	.word	index@(.nv.constant0._Z9findStorePiS_ii)
        /*0070*/ 	.short	0x0380
        /*0072*/ 	.short	0x0018


	//----- nvinfo : EIATTR_SW_WAR
	.align		4
.L_141:
        /*0074*/ 	.byte	0x04, 0x36
        /*0076*/ 	.short	(.L_143 - .L_142)
.L_142:
        /*0078*/ 	.word	0x00000008
.L_143:


//--------------------- .nv.info._Z10prefixsum2PiS_iii --------------------------
	.section	.nv.info._Z10prefixsum2PiS_iii,"",@"SHT_CUDA_INFO"
	.sectionflags	@""
	.align	4


	//----- nvinfo : EIATTR_CUDA_API_VERSION
	.align		4
        /*0000*/ 	.byte	0x04, 0x37
        /*0002*/ 	.short	(.L_145 - .L_144)
.L_144:
        /*0004*/ 	.word	0x00000082


	//----- nvinfo : EIATTR_KPARAM_INFO
	.align		4
.L_145:
        /*0008*/ 	.byte	0x04, 0x17
        /*000a*/ 	.short	(.L_147 - .L_146)
.L_146:
        /*000c*/ 	.word	0x00000000
        /*0010*/ 	.short	0x0004
        /*0012*/ 	.short	0x0018
        /*0014*/ 	.byte	0x00, 0xf0, 0x11, 0x00


	//----- nvinfo : EIATTR_KPARAM_INFO
	.align		4
.L_147:
        /*0018*/ 	.byte	0x04, 0x17
        /*001a*/ 	.short	(.L_149 - .L_148)
.L_148:
        /*001c*/ 	.word	0x00000000
        /*0020*/ 	.short	0x0003
        /*0022*/ 	.short	0x0014
        /*0024*/ 	.byte	0x00, 0xf0, 0x11, 0x00


	//----- nvinfo : EIATTR_KPARAM_INFO
	.align		4
.L_149:
        /*0028*/ 	.byte	0x04, 0x17
        /*002a*/ 	.short	(.L_151 - .L_150)
.L_150:
        /*002c*/ 	.word	0x00000000
        /*0030*/ 	.short	0x0002
        /*0032*/ 	.short	0x0010
        /*0034*/ 	.byte	0x00, 0xf0, 0x11, 0x00


	//----- nvinfo : EIATTR_KPARAM_INFO
	.align		4
.L_151:
        /*0038*/ 	.byte	0x04, 0x17
        /*003a*/ 	.short	(.L_153 - .L_152)
.L_152:
        /*003c*/ 	.word	0x00000000
        /*0040*/ 	.short	0x0001
        /*0042*/ 	.short	0x0008
        /*0044*/ 	.byte	0x00, 0xf5, 0x21, 0x00


	//----- nvinfo : EIATTR_KPARAM_INFO
	.align		4
.L_153:
        /*0048*/ 	.byte	0x04, 0x17
        /*004a*/ 	.short	(.L_155 - .L_154)
.L_154:
        /*004c*/ 	.word	0x00000000
        /*0050*/ 	.short	0x0000
        /*0052*/ 	.short	0x0000
        /*0054*/ 	.byte	0x00, 0xf5, 0x21, 0x00


	//----- nvinfo : EIATTR_SPARSE_MMA_MASK
	.align		4
.L_155:
        /*0058*/ 	.byte	0x03, 0x50
        /*005a*/ 	.short	0x0000


	//----- nvinfo : EIATTR_MAXREG_COUNT
	.align		4
        /*005c*/ 	.byte	0x03, 0x1b
        /*005e*/ 	.short	0x00ff


	//----- nvinfo : EIATTR_MERCURY_ISA_VERSION
	.align		4
        /*0060*/ 	.byte	0x03, 0x5f
        /*0062*/ 	.short	0x0101


	//----- nvinfo : EIATTR_VRC_CTA_INIT_COUNT
	.align		4
        /*0064*/ 	.byte	0x02, 0x4a
	.zero		1
	.zero		1


	//----- nvinfo : EIATTR_EXIT_INSTR_OFFSETS
	.align		4
        /*0068*/ 	.byte	0x04, 0x1c
        /*006a*/ 	.short	(.L_157 - .L_156)


	//   ....[0]....
.L_156:
        /*006c*/ 	.word	0x00000060


	//   ....[1]....
        /*0070*/ 	.word	0x000003c0


	//----- nvinfo : EIATTR_CRS_STACK_SIZE
	.align		4
.L_157:
        /*0074*/ 	.byte	0x04, 0x1e
        /*0076*/ 	.short	(.L_159 - .L_158)
.L_158:
        /*0078*/ 	.word	0x00000000


	//----- nvinfo : EIATTR_CBANK_PARAM_SIZE
	.align		4
.L_159:
        /*007c*/ 	.byte	0x03, 0x19
        /*007e*/ 	.short	0x001c


	//----- nvinfo : EIATTR_PARAM_CBANK
	.align		4
        /*0080*/ 	.byte	0x04, 0x0a
        /*0082*/ 	.short	(.L_161 - .L_160)
	.align		4
.L_160:
        /*0084*/ 	.word	index@(.nv.constant0._Z10prefixsum2PiS_iii)
        /*0088*/ 	.short	0x0380
        /*008a*/ 	.short	0x001c


	//----- nvinfo : EIATTR_SW_WAR
	.align		4
.L_161:
        /*008c*/ 	.byte	0x04, 0x36
        /*008e*/ 	.short	(.L_163 - .L_162)
.L_162:
        /*0090*/ 	.word	0x00000008
.L_163:


//--------------------- .nv.info._Z9prefixsumPiS_iii --------------------------
	.section	.nv.info._Z9prefixsumPiS_iii,"",@"SHT_CUDA_INFO"
	.sectionflags	@""
	.align	4


	//----- nvinfo : EIATTR_CUDA_API_VERSION
	.align		4
        /*0000*/ 	.byte	0x04, 0x37
        /*0002*/ 	.short	(.L_165 - .L_164)
.L_164:
        /*0004*/ 	.word	0x00000082


	//----- nvinfo : EIATTR_KPARAM_INFO
	.align		4
.L_165:
        /*0008*/ 	.byte	0x04, 0x17
        /*000a*/ 	.short	(.L_167 - .L_166)
.L_166:
        /*000c*/ 	.word	0x00000000
        /*0010*/ 	.short	0x0004
        /*0012*/ 	.short	0x0018
        /*0014*/ 	.byte	0x00, 0xf0, 0x11, 0x00


	//----- nvinfo : EIATTR_KPARAM_INFO
	.align		4
.L_167:
        /*0018*/ 	.byte	0x04, 0x17
        /*001a*/ 	.short	(.L_169 - .L_168)
.L_168:
        /*001c*/ 	.word	0x00000000
        /*0020*/ 	.short	0x0003
        /*0022*/ 	.short	0x0014
        /*0024*/ 	.byte	0x00, 0xf0, 0x11, 0x00


	//----- nvinfo : EIATTR_KPARAM_INFO
	.align		4
.L_169:
        /*0028*/ 	.byte	0x04, 0x17
        /*002a*/ 	.short	(.L_171 - .L_170)
.L_170:
        /*002c*/ 	.word	0x00000000
        /*0030*/ 	.short	0x0002
        /*0032*/ 	.short	0x0010
        /*0034*/ 	.byte	0x00, 0xf0, 0x11, 0x00


	//----- nvinfo : EIATTR_KPARAM_INFO
	.align		4
.L_171:
        /*0038*/ 	.byte	0x04, 0x17
        /*003a*/ 	.short	(.L_173 - .L_172)
.L_172:
        /*003c*/ 	.word	0x00000000
        /*0040*/ 	.short	0x0001
        /*0042*/ 	.short	0x0008
        /*0044*/ 	.byte	0x00, 0xf5, 0x21, 0x00


	//----- nvinfo : EIATTR_KPARAM_INFO
	.align		4
.L_173:
        /*0048*/ 	.byte	0x04, 0x17
        /*004a*/ 	.short	(.L_175 - .L_174)
.L_174:
        /*004c*/ 	.word	0x00000000
        /*0050*/ 	.short	0x0000
        /*0052*/ 	.short	0x0000
        /*0054*/ 	.byte	0x00, 0xf5, 0x21, 0x00


	//----- nvinfo : EIATTR_SPARSE_MMA_MASK
	.align		4
.L_175:
        /*0058*/ 	.byte	0x03, 0x50
        /*005a*/ 	.short	0x0000


	//----- nvinfo : EIATTR_MAXREG_COUNT
	.align		4
        /*005c*/ 	.byte	0x03, 0x1b
        /*005e*/ 	.short	0x00ff


	//----- nvinfo : EIATTR_MERCURY_ISA_VERSION
	.align		4
        /*0060*/ 	.byte	0x03, 0x5f
        /*0062*/ 	.short	0x0101


	//----- nvinfo : EIATTR_VRC_CTA_INIT_COUNT
	.align		4
        /*0064*/ 	.byte	0x02, 0x4a
	.zero		1
	.zero		1


	//----- nvinfo : EIATTR_EXIT_INSTR_OFFSETS
	.align		4
        /*0068*/ 	.byte	0x04, 0x1c
        /*006a*/ 	.short	(.L_177 - .L_176)


	//   ....[0]....
.L_176:
        /*006c*/ 	.word	0x00000650


	//   ....[1]....
        /*0070*/ 	.word	0x00000690


	//----- nvinfo : EIATTR_CRS_STACK_SIZE
	.align		4
.L_177:
        /*0074*/ 	.byte	0x04, 0x1e
        /*0076*/ 	.short	(.L_179 - .L_178)
.L_178:
        /*0078*/ 	.word	0x00000000


	//----- nvinfo : EIATTR_CBANK_PARAM_SIZE
	.align		4
.L_179:
        /*007c*/ 	.byte	0x03, 0x19
        /*007e*/ 	.short	0x001c


	//----- nvinfo : EIATTR_PARAM_CBANK
	.align		4
        /*0080*/ 	.byte	0x04, 0x0a
        /*0082*/ 	.short	(.L_181 - .L_180)
	.align		4
.L_180:
        /*0084*/ 	.word	index@(.nv.constant0._Z9prefixsumPiS_iii)
        /*0088*/ 	.short	0x0380
        /*008a*/ 	.short	0x001c


	//----- nvinfo : EIATTR_SW_WAR
	.align		4
.L_181:
        /*008c*/ 	.byte	0x04, 0x36
        /*008e*/ 	.short	(.L_183 - .L_182)
.L_182:
        /*0090*/ 	.word	0x00000008
.L_183:


//--------------------- .nv.info._Z11matrix_num3PiS_S_iii --------------------------
	.section	.nv.info._Z11matrix_num3PiS_S_iii,"",@"SHT_CUDA_INFO"
	.sectionflags	@""
	.align	4


	//----- nvinfo : EIATTR_CUDA_API_VERSION
	.align		4
        /*0000*/ 	.byte	0x04, 0x37
        /*0002*/ 	.short	(.L_185 - .L_184)
.L_184:
        /*0004*/ 	.word	0x00000082


	//----- nvinfo : EIATTR_KPARAM_INFO
	.align		4
.L_185:
        /*0008*/ 	.byte	0x04, 0x17
        /*000a*/ 	.short	(.L_187 - .L_186)
.L_186:
        /*000c*/ 	.word	0x00000000
        /*0010*/ 	.short	0x0005
        /*0012*/ 	.short	0x0020
        /*0014*/ 	.byte	0x00, 0xf0, 0x11, 0x00


	//----- nvinfo : EIATTR_KPARAM_INFO
	.align		4
.L_187:
        /*0018*/ 	.byte	0x04, 0x17
        /*001a*/ 	.short	(.L_189 - .L_188)
.L_188:
        /*001c*/ 	.word	0x00000000
        /*0020*/ 	.short	0x0004
        /*0022*/ 	.short	0x001c
        /*0024*/ 	.byte	0x00, 0xf0, 0x11, 0x00


	//----- nvinfo : EIATTR_KPARAM_INFO
	.align		4
.L_189:
        /*0028*/ 	.byte	0x04, 0x17
        /*002a*/ 	.short	(.L_191 - .L_190)
.L_190:
        /*002c*/ 	.word	0x00000000
        /*0030*/ 	.short	0x0003
        /*0032*/ 	.short	0x0018
        /*0034*/ 	.byte	0x00, 0xf0, 0x11, 0x00


	//----- nvinfo : EIATTR_KPARAM_INFO
	.align		4
.L_191:
        /*0038*/ 	.byte	0x04, 0x17
        /*003a*/ 	.short	(.L_193 - .L_192)
.L_192:
        /*003c*/ 	.word	0x00000000
        /*0040*/ 	.short	0x0002
        /*0042*/ 	.short	0x0010
        /*0044*/ 	.byte	0x00, 0xf5, 0x21, 0x00


	//----- nvinfo : EIATTR_KPARAM_INFO
	.align		4
.L_193:
        /*0048*/ 	.byte	0x04, 0x17
        /*004a*/ 	.short	(.L_195 - .L_194)
.L_194:
        /*004c*/ 	.word	0x00000000
        /*0050*/ 	.short	0x0001
        /*0052*/ 	.short	0x0008
        /*0054*/ 	.byte	0x00, 0xf5, 0x21, 0x00


	//----- nvinfo : EIATTR_KPARAM_INFO
	.align		4
.L_195:
        /*0058*/ 	.byte	0x04, 0x17
        /*005a*/ 	.short	(.L_197 - .L_196)
.L_196:
        /*005c*/ 	.word	0x00000000
        /*0060*/ 	.short	0x0000
        /*0062*/ 	.short	0x0000
        /*0064*/ 	.byte	0x00, 0xf5, 0x21, 0x00


	//----- nvinfo : EIATTR_SPARSE_MMA_MASK
	.align		4
.L_197:
        /*0068*/ 	.byte	0x03, 0x50
        /*006a*/ 	.short	0x0000


	//----- nvinfo : EIATTR_MAXREG_COUNT
	.align		4
        /*006c*/ 	.byte	0x03, 0x1b
        /*006e*/ 	.short	0x00ff


	//----- nvinfo : EIATTR_MERCURY_ISA_VERSION
	.align		4
        /*0070*/ 	.byte	0x03, 0x5f
        /*0072*/ 	.short	0x0101


	//----- nvinfo : EIATTR_VRC_CTA_INIT_COUNT
	.align		4
        /*0074*/ 	.byte	0x02, 0x4a
	.zero		1
	.zero		1


	//----- nvinfo : EIATTR_EXIT_INSTR_OFFSETS
	.align		4
        /*0078*/ 	.byte	0x04, 0x1c
        /*007a*/ 	.short	(.L_199 - .L_198)


	//   ....[0]....
.L_198:
        /*007c*/ 	.word	0x00000150


	//----- nvinfo : EIATTR_CBANK_PARAM_SIZE
	.align		4
.L_199:
        /*0080*/ 	.byte	0x03, 0x19
        /*0082*/ 	.short	0x0024


	//----- nvinfo : EIATTR_PARAM_CBANK
	.align		4
        /*0084*/ 	.byte	0x04, 0x0a
        /*0086*/ 	.short	(.L_201 - .L_200)
	.align		4
.L_200:
        /*0088*/ 	.word	index@(.nv.constant0._Z11matrix_num3PiS_S_iii)
        /*008c*/ 	.short	0x0380
        /*008e*/ 	.short	0x0024


	//----- nvinfo : EIATTR_SW_WAR
	.align		4
.L_201:
        /*0090*/ 	.byte	0x04, 0x36
        /*0092*/ 	.short	(.L_203 - .L_202)
.L_202:
        /*0094*/ 	.word	0x00000008
.L_203:


//--------------------- .nv.info._Z10matrix_numPcS_PiS0_S0_S0_iiiiii --------------------------
	.section	.nv.info._Z10matrix_numPcS_PiS0_S0_S0_iiiiii,"",@"SHT_CUDA_INFO"
	.sectionflags	@""
	.align	4


	//----- nvinfo : EIATTR_CUDA_API_VERSION
	.align		4
        /*0000*/ 	.byte	0x04, 0x37
        /*0002*/ 	.short	(.L_205 - .L_204)
.L_204:
        /*0004*/ 	.word	0x00000082


	//----- nvinfo : EIATTR_KPARAM_INFO
	.align		4
.L_205:
        /*0008*/ 	.byte	0x04, 0x17
        /*000a*/ 	.short	(.L_207 - .L_206)
.L_206:
        /*000c*/ 	.word	0x00000000
        /*0010*/ 	.short	0x000b
        /*0012*/ 	.short	0x0044
        /*0014*/ 	.byte	0x00, 0xf0, 0x11, 0x00


	//----- nvinfo : EIATTR_KPARAM_INFO
	.align		4
.L_207:
        /*0018*/ 	.byte	0x04, 0x17
        /*001a*/ 	.short	(.L_209 - .L_208)
.L_208:
        /*001c*/ 	.word	0x00000000
        /*0020*/ 	.short	0x000a
        /*0022*/ 	.short	0x0040
        /*0024*/ 	.byte	0x00, 0xf0, 0x11, 0x00


	//----- nvinfo : EIATTR_KPARAM_INFO
	.align		4
.L_209:
        /*0028*/ 	.byte	0x04, 0x17
        /*002a*/ 	.short	(.L_211 - .L_210)
.L_210:
        /*002c*/ 	.word	0x00000000
        /*0030*/ 	.short	0x0009
        /*0032*/ 	.short	0x003c
        /*0034*/ 	.byte	0x00, 0xf0, 0x11, 0x00


	//----- nvinfo : EIATTR_KPARAM_INFO
	.align		4
.L_211:
        /*0038*/ 	.byte	0x04, 0x17
        /*003a*/ 	.short	(.L_213 - .L_212)
.L_212:
        /*003c*/ 	.word	0x00000000
        /*0040*/ 	.short	0x0008
        /*0042*/ 	.short	0x0038
        /*0044*/ 	.byte	0x00, 0xf0, 0x11, 0x00


	//----- nvinfo : EIATTR_KPARAM_INFO
	.align		4
.L_213:
        /*0048*/ 	.byte	0x04, 0x17
        /*004a*/ 	.short	(.L_215 - .L_214)
.L_214:
        /*004c*/ 	.word	0x00000000
        /*0050*/ 	.short	0x0007
        /*0052*/ 	.short	0x0034
        /*0054*/ 	.byte	0x00, 0xf0, 0x11, 0x00


	//----- nvinfo : EIATTR_KPARAM_INFO
	.align		4
.L_215:
        /*0058*/ 	.byte	0x04, 0x17
        /*005a*/ 	.short	(.L_217 - .L_216)
.L_216:
        /*005c*/ 	.word	0x00000000
        /*0060*/ 	.short	0x0006
        /*0062*/ 	.short	0x0030
        /*0064*/ 	.byte	0x00, 0xf0, 0x11, 0x00


	//----- nvinfo : EIATTR_KPARAM_INFO
	.align		4
.L_217:
        /*0068*/ 	.byte	0x04, 0x17
        /*006a*/ 	.short	(.L_219 - .L_218)
.L_218:
        /*006c*/ 	.word	0x00000000
        /*0070*/ 	.short	0x0005
        /*0072*/ 	.short	0x0028
        /*0074*/ 	.byte	0x00, 0xf5, 0x21, 0x00


	//----- nvinfo : EIATTR_KPARAM_INFO
	.align		4
.L_219:
        /*0078*/ 	.byte	0x04, 0x17
        /*007a*/ 	.short	(.L_221 - .L_220)
.L_220:
        /*007c*/ 	.word	0x00000000
        /*0080*/ 	.short	0x0004
        /*0082*/ 	.short	0x0020
        /*0084*/ 	.byte	0x00, 0xf5, 0x21, 0x00


	//----- nvinfo : EIATTR_KPARAM_INFO
	.align		4
.L_221:
        /*0088*/ 	.byte	0x04, 0x17
        /*008a*/ 	.short	(.L_223 - .L_222)
.L_222:
        /*008c*/ 	.word	0x00000000
        /*0090*/ 	.short	0x0003
        /*0092*/ 	.short	0x0018
        /*0094*/ 	.byte	0x00, 0xf5, 0x21, 0x00


	//----- nvinfo : EIATTR_KPARAM_INFO
	.align		4
.L_223:
        /*0098*/ 	.byte	0x04, 0x17
        /*009a*/ 	.short	(.L_225 - .L_224)
.L_224:
        /*009c*/ 	.word	0x00000000
        /*00a0*/ 	.short	0x0002
        /*00a2*/ 	.short	0x0010
        /*00a4*/ 	.byte	0x00, 0xf5, 0x21, 0x00


	//----- nvinfo : EIATTR_KPARAM_INFO
	.align		4
.L_225:
        /*00a8*/ 	.byte	0x04, 0x17
        /*00aa*/ 	.short	(.L_227 - .L_226)
.L_226:
        /*00ac*/ 	.word	0x00000000
        /*00b0*/ 	.short	0x0001
        /*00b2*/ 	.short	0x0008
        /*00b4*/ 	.byte	0x00, 0xf5, 0x21, 0x00


	//----- nvinfo : EIATTR_KPARAM_INFO
	.align		4
.L_227:
        /*00b8*/ 	.byte	0x04, 0x17
        /*00ba*/ 	.short	(.L_229 - .L_228)
.L_228:
        /*00bc*/ 	.word	0x00000000
        /*00c0*/ 	.short	0x0000
        /*00c2*/ 	.short	0x0000
        /*00c4*/ 	.byte	0x00, 0xf5, 0x21, 0x00


	//----- nvinfo : EIATTR_SPARSE_MMA_MASK
	.align		4
.L_229:
        /*00c8*/ 	.byte	0x03, 0x50
        /*00ca*/ 	.short	0x0000


	//----- nvinfo : EIATTR_MAXREG_COUNT
	.align		4
        /*00cc*/ 	.byte	0x03, 0x1b
        /*00ce*/ 	.short	0x00ff


	//----- nvinfo : EIATTR_MERCURY_ISA_VERSION
	.align		4
        /*00d0*/ 	.byte	0x03, 0x5f
        /*00d2*/ 	.short	0x0101


	//----- nvinfo : EIATTR_VRC_CTA_INIT_COUNT
	.align		4
        /*00d4*/ 	.byte	0x02, 0x4a
	.zero		1
	.zero		1


	//----- nvinfo : EIATTR_EXIT_INSTR_OFFSETS
	.align		4
        /*00d8*/ 	.byte	0x04, 0x1c
        /*00da*/ 	.short	(.L_231 - .L_230)


	//   ....[0]....
.L_230:
        /*00dc*/ 	.word	0x000002e0


	//----- nvinfo : EIATTR_CBANK_PARAM_SIZE
	.align		4
.L_231:
        /*00e0*/ 	.byte	0x03, 0x19
        /*00e2*/ 	.short	0x0048


	//----- nvinfo : EIATTR_PARAM_CBANK
	.align		4
        /*00e4*/ 	.byte	0x04, 0x0a
        /*00e6*/ 	.short	(.L_233 - .L_232)
	.align		4
.L_232:
        /*00e8*/ 	.word	index@(.nv.constant0._Z10matrix_numPcS_PiS0_S0_S0_iiiiii)
        /*00ec*/ 	.short	0x0380
        /*00ee*/ 	.short	0x0048


	//----- nvinfo : EIATTR_SW_WAR
	.align		4
.L_233:
        /*00f0*/ 	.byte	0x04, 0x36
        /*00f2*/ 	.short	(.L_235 - .L_234)
.L_234:
        /*00f4*/ 	.word	0x00000008
.L_235:


//--------------------- .nv.callgraph             --------------------------
	.section	.nv.callgraph,"",@"SHT_CUDA_CALLGRAPH"
	.align	4
	.sectionentsize	8
	.align		4
        /*0000*/ 	.word	0x00000000
	.align		4
        /*0004*/ 	.word	0xffffffff
	.align		4
        /*0008*/ 	.word	0x00000000
	.align		4
        /*000c*/ 	.word	0xfffffffe
	.align		4
        /*0010*/ 	.word	0x00000000
	.align		4
        /*0014*/ 	.word	0xfffffffd
	.align		4
        /*0018*/ 	.word	0x00000000
	.align		4
        /*001c*/ 	.word	0xfffffffc


//--------------------- .text._Z9tracebackPcS_PiS0_iiiii --------------------------
	.section	.text._Z9tracebackPcS_PiS0_iiiii,"ax",@progbits
	.align	128
        .global         _Z9tracebackPcS_PiS0_iiiii
        .type           _Z9tracebackPcS_PiS0_iiiii,@function
        .size           _Z9tracebackPcS_PiS0_iiiii,(.L_x_27 - _Z9tracebackPcS_PiS0_iiiii)
        .other          _Z9tracebackPcS_PiS0_iiiii,@"STO_CUDA_ENTRY STV_DEFAULT"
_Z9tracebackPcS_PiS0_iiiii:
.text._Z9tracebackPcS_PiS0_iiiii:
[----:B------:R-:W-:Y:S01]  /*0000*/  LDC R1, c[0x0][0x37c] ;  /* 0x0000df00ff017b82 */ /* 0x000fe20000000800 */
[----:B------:R-:W0:Y:S07]  /*0010*/  S2R R3, SR_TID.X ;  /* 0x0000000000037919 */ /* 0x000e2e0000002100 */
[----:B------:R-:W0:Y:S01]  /*0020*/  S2UR UR4, SR_CTAID.X ;  /* 0x00000000000479c3 */ /* 0x000e220000002500 */
[----:B------:R-:W1:Y:S01]  /*0030*/  LDCU UR6, c[0x0][0x3a0] ;  /* 0x00007400ff0677ac */ /* 0x000e620008000800 */
[----:B------:R-:W2:Y:S01]  /*0040*/  S2R R2, SR_TID.Y ;  /* 0x0000000000027919 */ /* 0x000ea20000002200 */
[----:B------:R-:W3:Y:S05]  /*0050*/  LDCU.64 UR8, c[0x0][0x398] ;  /* 0x00007300ff0877ac */ /* 0x000eea0008000a00 */
[----:B------:R-:W0:Y:S08]  /*0060*/  LDC R8, c[0x0][0x360] ;  /* 0x0000d800ff087b82 */ /* 0x000e300000000800 */
[----:B------:R-:W2:Y:S08]  /*0070*/  S2UR UR5, SR_CTAID.Y ;  /* 0x00000000000579c3 */ /* 0x000eb00000002600 */
[----:B------:R-:W2:Y:S01]  /*0080*/  LDC R7, c[0x0][0x364] ;  /* 0x0000d900ff077b82 */ /* 0x000ea20000000800 */
[----:B0-----:R-:W-:Y:S01]  /*0090*/  IMAD R8, R8, UR4, R3 ;  /* 0x0000000408087c24 */ /* 0x001fe2000f8e0203 */
[----:B-1----:R-:W-:-:S03]  /*00a0*/  UIADD3 UR4, UPT, UPT, UR6, 0x1, URZ ;  /* 0x0000000106047890 */ /* 0x002fc6000fffe0ff */
[----:B------:R-:W-:Y:S01]  /*00b0*/  IMAD R0, R8, UR6, R8 ;  /* 0x0000000608007c24 */ /* 0x000fe2000f8e0208 */
[----:B------:R-:W0:Y:S03]  /*00c0*/  LDCU.64 UR6, c[0x0][0x358] ;  /* 0x00006b00ff0677ac */ /* 0x000e260008000a00 */
[----:B------:R-:W-:Y:S02]  /*00d0*/  VIADD R0, R0, UR4 ;  /* 0x0000000400007c36 */ /* 0x000fe40008000000 */
[----:B--2---:R-:W-:-:S05]  /*00e0*/  IMAD R7, R7, UR5, R2 ;  /* 0x0000000507077c24 */ /* 0x004fca000f8e0202 */
[----:B------:R-:W-:-:S04]  /*00f0*/  IADD3 R5, P0, PT, R7, R0, RZ ;  /* 0x0000000007057210 */ /* 0x000fc80007f1e0ff */
[----:B------:R-:W-:Y:S01]  /*0100*/  LEA.HI.X.SX32 R2, R0, RZ, 0x1, P0 ;  /* 0x000000ff00027211 */ /* 0x000fe200000f0eff */
[C---:B------:R-:W-:Y:S01]  /*0110*/  IMAD.SHL.U32 R4, R5.reuse, 0x4, RZ ;  /* 0x0000000405047824 */ /* 0x040fe200078e00ff */
[----:B------:R-:W-:Y:S02]  /*0120*/  ISETP.GT.U32.AND P0, PT, R8, 0x7ffffffe, PT ;  /* 0x7ffffffe0800780c */ /* 0x000fe40003f04070 */
[----:B------:R-:W-:Y:S02]  /*0130*/  SHF.L.U64.HI R5, R5, 0x2, R2 ;  /* 0x0000000205057819 */ /* 0x000fe40000010202 */
[----:B---3--:R-:W-:-:S04]  /*0140*/  IADD3 R2, P1, PT, R4, UR8, RZ ;  /* 0x0000000804027c10 */ /* 0x008fc8000ff3e0ff */
[----:B------:R-:W-:-:S05]  /*0150*/  IADD3.X R3, PT, PT, R5, UR9, RZ, P1, !PT ;  /* 0x0000000905037c10 */ /* 0x000fca0008ffe4ff */
[----:B0-----:R0:W-:Y:S01]  /*0160*/  STG.E desc[UR6][R2.64+0x4], RZ ;  /* 0x000004ff02007986 */ /* 0x0011e2000c101906 */
[----:B------:R-:W-:Y:S05]  /*0170*/  @P0 EXIT ;  /* 0x000000000000094d */ /* 0x000fea0003800000 */
[----:B------:R-:W1:Y:S01]  /*0180*/  LDCU.128 UR8, c[0x0][0x380] ;  /* 0x00007000ff0877ac */ /* 0x000e620008000c00 */
[----:B------:R-:W2:Y:S01]  /*0190*/  LDCU UR13, c[0x0][0x3b0] ;  /* 0x00007600ff0d77ac */ /* 0x000ea20008000800 */
[----:B------:R-:W3:Y:S01]  /*01a0*/  LDCU UR12, c[0x0][0x3b0] ;  /* 0x00007600ff0c77ac */ /* 0x000ee20008000800 */
[----:B-1----:R-:W-:Y:S02]  /*01b0*/  IADD3 R12, P1, PT, R7, UR10, RZ ;  /* 0x0000000a070c7c10 */ /* 0x002fe4000ff3e0ff */
[----:B------:R-:W-:-:S03]  /*01c0*/  IADD3 R10, P0, PT, R8, UR8, RZ ;  /* 0x00000008080a7c10 */ /* 0x000fc6000ff1e0ff */
[----:B------:R-:W-:Y:S01]  /*01d0*/  IMAD.X R13, RZ, RZ, UR11, P1 ;  /* 0x0000000bff0d7e24 */ /* 0x000fe200088e06ff */
[----:B------:R-:W-:Y:S01]  /*01e0*/  IADD3.X R11, PT, PT, RZ, UR9, RZ, P0, !PT ;  /* 0x00000009ff0b7c10 */ /* 0x000fe200087fe4ff */
[----:B------:R-:W1:Y:S04]  /*01f0*/  LDCU.64 UR8, c[0x0][0x390] ;  /* 0x00007200ff0877ac */ /* 0x000e680008000a00 */
[----:B------:R-:W4:Y:S01]  /*0200*/  LDG.E.U8 R13, desc[UR6][R12.64] ;  /* 0x000000060c0d7981 */ /* 0x000f22000c1e1100 */
[----:B------:R-:W0:Y:S03]  /*0210*/  LDCU.64 UR10, c[0x0][0x390] ;  /* 0x00007200ff0a77ac */ /* 0x000e260008000a00 */
[----:B------:R-:W4:Y:S01]  /*0220*/  LDG.E.U8 R10, desc[UR6][R10.64] ;  /* 0x000000060a0a7981 */ /* 0x000f22000c1e1100 */
[----:B------:R-:W-:Y:S01]  /*0230*/  BSSY.RECONVERGENT B0, `(.L_x_0) ;  /* 0x000001d000007945 */ /* 0x000fe20003800200 */
[----:B------:R-:W-:-:S02]  /*0240*/  VIADD R9, R8, 0x1 ;  /* 0x0000000108097836 */ /* 0x000fc40000000000 */
[----:B------:R-:W-:Y:S01]  /*0250*/  VIADD R6, R7, 0x1 ;  /* 0x0000000107067836 */ /* 0x000fe20000000000 */
[----:B-1----:R-:W-:-:S04]  /*0260*/  IADD3 R4, P1, PT, R4, UR8, RZ ;  /* 0x0000000804047c10 */ /* 0x002fc8000ff3e0ff */
[----:B------:R-:W-:Y:S02]  /*0270*/  IADD3.X R5, PT, PT, R5, UR9, RZ, P1, !PT ;  /* 0x0000000905057c10 */ /* 0x000fe40008ffe4ff */
[----:B----4-:R-:W-:-:S13]  /*0280*/  ISETP.NE.AND P0, PT, R10, R13, PT ;  /* 0x0000000d0a00720c */ /* 0x010fda0003f05270 */
[----:B0-23--:R-:W-:Y:S05]  /*0290*/  @P0 BRA `(.L_x_1) ;  /* 0x00000000002c0947 */ /* 0x00dfea0003800000 */
[----:B------:R-:W0:Y:S01]  /*02a0*/  LDC.64 R12, c[0x0][0x390] ;  /* 0x0000e400ff0c7b82 */ /* 0x000e220000000a00 */
[----:B------:R-:W-:Y:S01]  /*02b0*/  IMAD R15, R8, UR4, R7 ;  /* 0x00000004080f7c24 */ /* 0x000fe2000f8e0207 */
[----:B------:R-:W2:Y:S01]  /*02c0*/  LDG.E R10, desc[UR6][R4.64+0x4] ;  /* 0x00000406040a7981 */ /* 0x000ea2000c1e1900 */
[----:B------:R-:W1:Y:S02]  /*02d0*/  LDCU UR5, c[0x0][0x3a4] ;  /* 0x00007480ff0577ac */ /* 0x000e640008000800 */
[----:B0-----:R-:W-:-:S06]  /*02e0*/  IMAD.WIDE R12, R15, 0x4, R12 ;  /* 0x000000040f0c7825 */ /* 0x001fcc00078e020c */
[----:B------:R-:W1:Y:S02]  /*02f0*/  LDG.E R12, desc[UR6][R12.64] ;  /* 0x000000060c0c7981 */ /* 0x000e64000c1e1900 */
[----:B-1----:R-:W-:-:S05]  /*0300*/  VIADD R11, R12, UR5 ;  /* 0x000000050c0b7c36 */ /* 0x002fca0008000000 */
[----:B--2---:R-:W-:-:S13]  /*0310*/  ISETP.NE.AND P0, PT, R11, R10, PT ;  /* 0x0000000a0b00720c */ /* 0x004fda0003f05270 */
[----:B------:R-:W-:Y:S05]  /*0320*/  @P0 BRA `(.L_x_2) ;  /* 0x0000000000340947 */ /* 0x000fea0003800000 */
[----:B------:R-:W-:Y:S01]  /*0330*/  STG.E desc[UR6][R2.64+0x4], R15 ;  /* 0x0000040f02007986 */ /* 0x000fe2000c101906 */
[----:B------:R-:W-:Y:S05]  /*0340*/  EXIT ;  /* 0x000000000000794d */ /* 0x000fea0003800000 */
.L_x_1:
[----:B------:R-:W0:Y:S01]  /*0350*/  LDC.64 R10, c[0x0][0x390] ;  /* 0x0000e400ff0a7b82 */ /* 0x000e220000000a00 */
[----:B------:R-:W-:Y:S01]  /*0360*/  IMAD R15, R8, UR4, R7 ;  /* 0x00000004080f7c24 */ /* 0x000fe2000f8e0207 */
[----:B------:R-:W2:Y:S01]  /*0370*/  LDG.E R13, desc[UR6][R4.64+0x4] ;  /* 0x00000406040d7981 */ /* 0x000ea2000c1e1900 */
[----:B------:R-:W1:Y:S02]  /*0380*/  LDCU UR5, c[0x0][0x3a8] ;  /* 0x00007500ff0577ac */ /* 0x000e640008000800 */
[----:B0-----:R-:W-:-:S06]  /*0390*/  IMAD.WIDE R10, R15, 0x4, R10 ;  /* 0x000000040f0a7825 */ /* 0x001fcc00078e020a */
[----:B------:R-:W1:Y:S02]  /*03a0*/  LDG.E R10, desc[UR6][R10.64] ;  /* 0x000000060a0a7981 */ /* 0x000e64000c1e1900 */
[----:B-1----:R-:W-:-:S04]  /*03b0*/  IADD3 R12, PT, PT, R10, UR5, RZ ;  /* 0x000000050a0c7c10 */ /* 0x002fc8000fffe0ff */
[----:B--2---:R-:W-:-:S13]  /*03c0*/  ISETP.NE.AND P0, PT, R12, R13, PT ;  /* 0x0000000d0c00720c */ /* 0x004fda0003f05270 */
[----:B------:R0:W-:Y:S01]  /*03d0*/  @!P0 STG.E desc[UR6][R2.64+0x4], R15 ;  /* 0x0000040f02008986 */ /* 0x0001e2000c101906 */
[----:B------:R-:W-:Y:S05]  /*03e0*/  @!P0 EXIT ;  /* 0x000000000000894d */ /* 0x000fea0003800000 */
[----:B------:R-:W-:-:S07]  /*03f0*/  IMAD.MOV.U32 R10, RZ, RZ, R13 ;  /* 0x000000ffff0a7224 */ /* 0x000fce00078e000d */
.L_x_2:
[----:B------:R-:W-:Y:S05]  /*0400*/  BSYNC.RECONVERGENT B0 ;  /* 0x0000000000007941 */ /* 0x000fea0003800200 */
.L_x_0:
[----:B------:R-:W-:Y:S01]  /*0410*/  IMAD R14, R8, UR4, RZ ;  /* 0x00000004080e7c24 */ /* 0x000fe2000f8e02ff */
[----:B------:R-:W1:Y:S01]  /*0420*/  LDCU UR5, c[0x0][0x3b0] ;  /* 0x00007600ff0577ac */ /* 0x000e620008000800 */
[----:B------:R-:W2:Y:S03]  /*0430*/  LDC R18, c[0x0][0x3ac] ;  /* 0x0000eb00ff127b82 */ /* 0x000ea60000000800 */
[----:B------:R-:W-:-:S04]  /*0440*/  IADD3 R11, P0, PT, R7, R14, RZ ;  /* 0x0000000e070b7210 */ /* 0x000fc80007f1e0ff */
[----:B------:R-:W-:Y:S02]  /*0450*/  LEA.HI.X.SX32 R16, R14, RZ, 0x1, P0 ;  /* 0x000000ff0e107211 */ /* 0x000fe400000f0eff */
[----:B------:R-:W-:-:S04]  /*0460*/  LEA R12, P0, R11, UR8, 0x2 ;  /* 0x000000080b0c7c11 */ /* 0x000fc8000f8010ff */
[----:B------:R-:W-:Y:S02]  /*0470*/  LEA.HI.X R13, R11, UR9, R16, 0x2, P0 ;  /* 0x000000090b0d7c11 */ /* 0x000fe400080f1410 */
[----:B------:R-:W1:Y:S03]  /*0480*/  LDC R16, c[0x0][0x3ac] ;  /* 0x0000eb00ff107b82 */ /* 0x000e660000000800 */
[----:B------:R-:W3:Y:S01]  /*0490*/  LDG.E R12, desc[UR6][R12.64+0x4] ;  /* 0x000004060c0c7981 */ /* 0x000ee2000c1e1900 */
[----:B------:R-:W-:Y:S01]  /*04a0*/  IMAD.IADD R11, R8, 0x1, -R9 ;  /* 0x00000001080b7824 */ /* 0x000fe200078e0a09 */
[----:B------:R-:W-:Y:S04]  /*04b0*/  BSSY.RECONVERGENT B1, `(.L_x_3) ;  /* 0x000001c000017945 */ /* 0x000fe80003800200 */
[----:B------:R-:W-:Y:S01]  /*04c0*/  BSSY.RELIABLE B0, `(.L_x_4) ;  /* 0x0000017000007945 */ /* 0x000fe20003800100 */
[----:B-1----:R-:W-:-:S04]  /*04d0*/  IMAD R11, R11, UR5, -R16 ;  /* 0x000000050b0b7c24 */ /* 0x002fc8000f8e0a10 */
[----:B---3--:R-:W-:-:S05]  /*04e0*/  IMAD.IADD R11, R12, 0x1, R11 ;  /* 0x000000010c0b7824 */ /* 0x008fca00078e020b */
[----:B------:R-:W-:-:S13]  /*04f0*/  ISETP.NE.AND P0, PT, R11, R10, PT ;  /* 0x0000000a0b00720c */ /* 0x000fda0003f05270 */
[----:B--2---:R-:W-:Y:S05]  /*0500*/  @!P0 BRA `(.L_x_5) ;  /* 0x0000000000488947 */ /* 0x004fea0003800000 */
[----:B------:R-:W-:Y:S01]  /*0510*/  BSSY.RELIABLE B2, `(.L_x_5) ;  /* 0x0000011000027945 */ /* 0x000fe20003800100 */
.L_x_7:
[----:B------:R-:W-:-:S13]  /*0520*/  ISETP.NE.AND P0, PT, R8, RZ, PT ;  /* 0x000000ff0800720c */ /* 0x000fda0003f05270 */
[----:B------:R-:W-:Y:S05]  /*0530*/  @!P0 BREAK.RELIABLE B2 ;  /* 0x0000000000028942 */ /* 0x000fea0003800100 */
[----:B------:R-:W-:Y:S05]  /*0540*/  @!P0 BREAK.RELIABLE B0 ;  /* 0x0000000000008942 */ /* 0x000fea0003800100 */
[----:B------:R-:W-:Y:S05]  /*0550*/  @!P0 BRA `(.L_x_6) ;  /* 0x0000000000448947 */ /* 0x000fea0003800000 */
[----:B------:R-:W-:-:S05]  /*0560*/  IADD3 R8, PT, PT, R8, -0x1, RZ ;  /* 0xffffffff08087810 */ /* 0x000fca0007ffe0ff */
[----:B------:R-:W-:-:S05]  /*0570*/  IMAD R14, R8, UR4, RZ ;  /* 0x00000004080e7c24 */ /* 0x000fca000f8e02ff */
[----:B------:R-:W-:-:S04]  /*0580*/  IADD3 R11, P0, PT, R7, R14, RZ ;  /* 0x0000000e070b7210 */ /* 0x000fc80007f1e0ff */
[----:B------:R-:W-:Y:S02]  /*0590*/  LEA.HI.X.SX32 R16, R14, RZ, 0x1, P0 ;  /* 0x000000ff0e107211 */ /* 0x000fe400000f0eff */
[----:B------:R-:W-:-:S04]  /*05a0*/  LEA R12, P0, R11, UR10, 0x2 ;  /* 0x0000000a0b0c7c11 */ /* 0x000fc8000f8010ff */
[----:B------:R-:W-:-:S05]  /*05b0*/  LEA.HI.X R13, R11, UR11, R16, 0x2, P0 ;  /* 0x0000000b0b0d7c11 */ /* 0x000fca00080f1410 */
[----:B------:R-:W2:Y:S01]  /*05c0*/  LDG.E R12, desc[UR6][R12.64+0x4] ;  /* 0x000004060c0c7981 */ /* 0x000ea2000c1e1900 */
[----:B------:R-:W-:-:S04]  /*05d0*/  IMAD.IADD R11, R8, 0x1, -R9 ;  /* 0x00000001080b7824 */ /* 0x000fc800078e0a09 */
[----:B------:R-:W-:-:S04]  /*05e0*/  IMAD R11, R11, UR12, -R18 ;  /* 0x0000000c0b0b7c24 */ /* 0x000fc8000f8e0a12 */
[----:B--2---:R-:W-:-:S05]  /*05f0*/  IMAD.IADD R11, R11, 0x1, R12 ;  /* 0x000000010b0b7824 */ /* 0x004fca00078e020c */
[----:B------:R-:W-:-:S13]  /*0600*/  ISETP.NE.AND P0, PT, R11, R10, PT ;  /* 0x0000000a0b00720c */ /* 0x000fda0003f05270 */
[----:B------:R-:W-:Y:S05]  /*0610*/  @P0 BRA `(.L_x_7) ;  /* 0xfffffffc00c00947 */ /* 0x000fea000383ffff */
[----:B------:R-:W-:Y:S05]  /*0620*/  BSYNC.RELIABLE B2 ;  /* 0x0000000000027941 */ /* 0x000fea0003800100 */
.L_x_5:
[----:B------:R-:W-:Y:S05]  /*0630*/  BSYNC.RELIABLE B0 ;  /* 0x0000000000007941 */ /* 0x000fea0003800100 */
.L_x_4:
[----:B------:R-:W-:-:S05]  /*0640*/  IADD3 R9, PT, PT, R6, R14, RZ ;  /* 0x0000000e06097210 */ /* 0x000fca0007ffe0ff */
[----:B------:R1:W-:Y:S04]  /*0650*/  STG.E desc[UR6][R2.64+0x4], R9 ;  /* 0x0000040902007986 */ /* 0x0003e8000c101906 */
[----:B------:R1:W5:Y:S02]  /*0660*/  LDG.E R10, desc[UR6][R4.64+0x4] ;  /* 0x00000406040a7981 */ /* 0x000364000c1e1900 */
.L_x_6:
[----:B------:R-:W-:Y:S05]  /*0670*/  BSYNC.RECONVERGENT B1 ;  /* 0x0000000000017941 */ /* 0x000fea0003800200 */
.L_x_3:
[----:B-1----:R-:W1:Y:S01]  /*0680*/  LDC.64 R8, c[0x0][0x390] ;  /* 0x0000e400ff087b82 */ /* 0x002e620000000a00 */
[----:B------:R-:W-:Y:S01]  /*0690*/  IMAD.IADD R13, R0, 0x1, R7 ;  /* 0x00000001000d7824 */ /* 0x000fe200078e0207 */
[----:B------:R-:W2:Y:S06]  /*06a0*/  LDCU UR5, c[0x0][0x3b0] ;  /* 0x00007600ff0577ac */ /* 0x000eac0008000800 */
[----:B------:R-:W2:Y:S01]  /*06b0*/  LDC R12, c[0x0][0x3ac] ;  /* 0x0000eb00ff0c7b82 */ /* 0x000ea20000000800 */
[----:B------:R-:W-:-:S07]  /*06c0*/  IMAD.IADD R11, R7, 0x1, -R6 ;  /* 0x00000001070b7824 */ /* 0x000fce00078e0a06 */
[----:B------:R-:W3:Y:S01]  /*06d0*/  LDC R14, c[0x0][0x3ac] ;  /* 0x0000eb00ff0e7b82 */ /* 0x000ee20000000800 */
[----:B-1----:R-:W-:-:S07]  /*06e0*/  IMAD.WIDE R8, R13, 0x4, R8 ;  /* 0x000000040d087825 */ /* 0x002fce00078e0208 */
[----:B------:R-:W1:Y:S01]  /*06f0*/  LDC.64 R4, c[0x0][0x390] ;  /* 0x0000e400ff047b82 */ /* 0x000e620000000a00 */
[----:B------:R-:W4:Y:S01]  /*0700*/  LDG.E R8, desc[UR6][R8.64] ;  /* 0x0000000608087981 */ /* 0x000f22000c1e1900 */
[----:B------:R-:W-:Y:S01]  /*0710*/  BSSY.RECONVERGENT B1, `(.L_x_8) ;  /* 0x0000012000017945 */ /* 0x000fe20003800200 */
[----:B--2---:R-:W-:-:S05]  /*0720*/  IMAD R11, R11, UR5, -R12 ;  /* 0x000000050b0b7c24 */ /* 0x004fca000f8e0a0c */
[----:B----4-:R-:W-:-:S04]  /*0730*/  IADD3 R11, PT, PT, R8, R11, RZ ;  /* 0x0000000b080b7210 */ /* 0x010fc80007ffe0ff */
[----:B-----5:R-:W-:-:S13]  /*0740*/  ISETP.NE.AND P0, PT, R11, R10, PT ;  /* 0x0000000a0b00720c */ /* 0x020fda0003f05270 */
[----:B-1-3--:R-:W-:Y:S05]  /*0750*/  @!P0 BRA `(.L_x_9) ;  /* 0x0000000000348947 */ /* 0x00afea0003800000 */
[----:B------:R-:W-:Y:S01]  /*0760*/  BSSY.RECONVERGENT B2, `(.L_x_9) ;  /* 0x000000c000027945 */ /* 0x000fe20003800200 */
.L_x_10:
[----:B------:R-:W-:-:S13]  /*0770*/  ISETP.GE.AND P0, PT, R7, 0x1, PT ;  /* 0x000000010700780c */ /* 0x000fda0003f06270 */
[----:B------:R-:W-:Y:S05]  /*0780*/  @!P0 EXIT ;  /* 0x000000000000894d */ /* 0x000fea0003800000 */
[----:B------:R-:W-:-:S04]  /*0790*/  VIADD R7, R7, 0xffffffff ;  /* 0xffffffff07077836 */ /* 0x000fc80000000000 */
[----:B------:R-:W-:-:S04]  /*07a0*/  IMAD.IADD R13, R0, 0x1, R7 ;  /* 0x00000001000d7824 */ /* 0x000fc800078e0207 */
[----:B------:R-:W-:-:S06]  /*07b0*/  IMAD.WIDE R8, R13, 0x4, R4 ;  /* 0x000000040d087825 */ /* 0x000fcc00078e0204 */
[----:B------:R-:W2:Y:S01]  /*07c0*/  LDG.E R8, desc[UR6][R8.64] ;  /* 0x0000000608087981 */ /* 0x000ea2000c1e1900 */
[----:B------:R-:W-:-:S05]  /*07d0*/  IADD3 R11, PT, PT, -R6, R7, RZ ;  /* 0x00000007060b7210 */ /* 0x000fca0007ffe1ff */
[----:B------:R-:W-:-:S04]  /*07e0*/  IMAD R11, R11, UR13, -R14 ;  /* 0x0000000d0b0b7c24 */ /* 0x000fc8000f8e0a0e */
[----:B--2---:R-:W-:-:S05]  /*07f0*/  IMAD.IADD R11, R11, 0x1, R8 ;  /* 0x000000010b0b7824 */ /* 0x004fca00078e0208 */
[----:B------:R-:W-:-:S13]  /*0800*/  ISETP.NE.AND P0, PT, R11, R10, PT ;  /* 0x0000000a0b00720c */ /* 0x000fda0003f05270 */
[----:B------:R-:W-:Y:S05]  /*0810*/  @P0 BRA `(.L_x_10) ;  /* 0xfffffffc00d40947 */ /* 0x000fea000383ffff */
[----:B------:R-:W-:Y:S05]  /*0820*/  BSYNC.RECONVERGENT B2 ;  /* 0x0000000000027941 */ /* 0x000fea0003800200 */
.L_x_9:
[----:B------:R-:W-:Y:S05]  /*0830*/  BSYNC.RECONVERGENT B1 ;  /* 0x0000000000017941 */ /* 0x000fea0003800200 */
.L_x_8:
[----:B------:R-:W-:Y:S01]  /*0840*/  STG.E desc[UR6][R2.64+0x4], R13 ;  /* 0x0000040d02007986 */ /* 0x000fe2000c101906 */
[----:B------:R-:W-:Y:S05]  /*0850*/  EXIT ;  /* 0x000000000000794d */ /* 0x000fea0003800000 */
.L_x_11:
[----:B------:R-:W-:-:S00]  /*0860*/  BRA `(.L_x_11) ;  /* 0xfffffffc00fc7947 */ /* 0x000fc0000383ffff */
[----:B------:R-:W-:-:S00]  /*0870*/  NOP ;  /* 0x0000000000007918 */ /* 0x000fc00000000000 */
        /* <DEDUP_REMOVED lines=8> */
.L_x_27:


//--------------------- .text._Z7giveMaxPiS_iiS_S_ --------------------------
	.section	.text._Z7giveMaxPiS_iiS_S_,"ax",@progbits
	.align	128
        .global         _Z7giveMaxPiS_iiS_S_
        .type           _Z7giveMaxPiS_iiS_S_,@function
        .size           _Z7giveMaxPiS_iiS_S_,(.L_x_28 - _Z7giveMaxPiS_iiS_S_)
        .other          _Z7giveMaxPiS_iiS_S_,@"STO_CUDA_ENTRY STV_DEFAULT"
_Z7giveMaxPiS_iiS_S_:
.text._Z7giveMaxPiS_iiS_S_:
[----:B------:R-:W-:Y:S01]  /*0000*/  LDC R1, c[0x0][0x37c] ;  /* 0x0000df00ff017b82 */ /* 0x000fe20000000800 */
[----:B------:R-:W0:Y:S07]  /*0010*/  S2R R0, SR_TID.Y ;  /* 0x0000000000007919 */ /* 0x000e2e0000002200 */
[----:B------:R-:W0:Y:S01]  /*0020*/  S2UR UR6, SR_CTAID.Y ;  /* 0x00000000000679c3 */ /* 0x000e220000002600 */
[----:B------:R-:W1:Y:S07]  /*0030*/  LDCU.64 UR4, c[0x0][0x358] ;  /* 0x00006b00ff0477ac */ /* 0x000e6e0008000a00 */
[----:B------:R-:W0:Y:S08]  /*0040*/  LDC R13, c[0x0][0x364] ;  /* 0x0000d900ff0d7b82 */ /* 0x000e300000000800 */
[----:B------:R-:W2:Y:S01]  /*0050*/  LDC.64 R2, c[0x0][0x388] ;  /* 0x0000e200ff027b82 */ /* 0x000ea20000000a00 */
[----:B0-----:R-:W-:-:S04]  /*0060*/  IMAD R13, R13, UR6, R0 ;  /* 0x000000060d0d7c24 */ /* 0x001fc8000f8e0200 */
[----:B--2---:R-:W-:-:S06]  /*0070*/  IMAD.WIDE.U32 R2, R13, 0x4, R2 ;  /* 0x000000040d027825 */ /* 0x004fcc00078e0002 */
[----:B-1----:R-:W2:Y:S02]  /*0080*/  LDG.E R2, desc[UR4][R2.64+0x4] ;  /* 0x0000040402027981 */ /* 0x002ea4000c1e1900 */
[----:B--2---:R-:W-:-:S13]  /*0090*/  ISETP.NE.AND P0, PT, R2, 0x1, PT ;  /* 0x000000010200780c */ /* 0x004fda0003f05270 */
[----:B------:R-:W-:Y:S05]  /*00a0*/  @P0 EXIT ;  /* 0x000000000000094d */ /* 0x000fea0003800000 */
[----:B------:R-:W0:Y:S01]  /*00b0*/  LDC.64 R2, c[0x0][0x3a0] ;  /* 0x0000e800ff027b82 */ /* 0x000e220000000a00 */
[----:B------:R-:W1:Y:S07]  /*00c0*/  LDCU.64 UR6, c[0x0][0x380] ;  /* 0x00007000ff0677ac */ /* 0x000e6e0008000a00 */
[----:B------:R-:W2:Y:S08]  /*00d0*/  LDC.64 R4, c[0x0][0x398] ;  /* 0x0000e600ff047b82 */ /* 0x000eb00000000a00 */
[----:B------:R-:W3:Y:S01]  /*00e0*/  LDC.64 R6, c[0x0][0x390] ;  /* 0x0000e400ff067b82 */ /* 0x000ee20000000a00 */
[----:B0-----:R-:W4:Y:S07]  /*00f0*/  LDG.E R11, desc[UR4][R2.64] ;  /* 0x00000004020b7981 */ /* 0x001f2e000c1e1900 */
[----:B------:R-:W0:Y:S01]  /*0100*/  LDC.64 R8, c[0x0][0x380] ;  /* 0x0000e000ff087b82 */ /* 0x000e220000000a00 */
[----:B--2---:R-:W2:Y:S01]  /*0110*/  LDG.E R15, desc[UR4][R4.64] ;  /* 0x00000004040f7981 */ /* 0x004ea2000c1e1900 */
[----:B---3--:R-:W-:-:S02]  /*0120*/  IMAD R0, R7, R6, R7 ;  /* 0x0000000607007224 */ /* 0x008fc400078e0207 */
[----:B----4-:R-:W-:-:S03]  /*0130*/  IMAD R6, R11, R6, R11 ;  /* 0x000000060b067224 */ /* 0x010fc600078e020b */
[----:B------:R-:W-:-:S04]  /*0140*/  IADD3 R11, P0, PT, R13, R0, RZ ;  /* 0x000000000d0b7210 */ /* 0x000fc80007f1e0ff */
[----:B------:R-:W-:Y:S02]  /*0150*/  LEA.HI.X.SX32 R0, R0, RZ, 0x1, P0 ;  /* 0x000000ff00007211 */ /* 0x000fe400000f0eff */
[----:B-1----:R-:W-:Y:S01]  /*0160*/  LEA R10, P0, R11, UR6, 0x2 ;  /* 0x000000060b0a7c11 */ /* 0x002fe2000f8010ff */
[----:B--2---:R-:W-:-:S03]  /*0170*/  IMAD.IADD R15, R6, 0x1, R15 ;  /* 0x00000001060f7824 */ /* 0x004fc600078e020f */
[----:B------:R-:W-:Y:S01]  /*0180*/  LEA.HI.X R11, R11, UR7, R0, 0x2, P0 ;  /* 0x000000070b0b7c11 */ /* 0x000fe200080f1400 */
[----:B0-----:R-:W-:-:S04]  /*0190*/  IMAD.WIDE R8, R15, 0x4, R8 ;  /* 0x000000040f087825 */ /* 0x001fc800078e0208 */
[----:B------:R-:W2:Y:S04]  /*01a0*/  LDG.E R10, desc[UR4][R10.64+0x4] ;  /* 0x000004040a0a7981 */ /* 0x000ea8000c1e1900 */
[----:B------:R-:W2:Y:S02]  /*01b0*/  LDG.E R9, desc[UR4][R8.64] ;  /* 0x0000000408097981 */ /* 0x000ea4000c1e1900 */
[----:B--2---:R-:W-:-:S13]  /*01c0*/  ISETP.GT.AND P0, PT, R10, R9, PT ;  /* 0x000000090a00720c */ /* 0x004fda0003f04270 */
[----:B------:R-:W-:Y:S05]  /*01d0*/  @!P0 EXIT ;  /* 0x000000000000894d */ /* 0x000fea0003800000 */
[----:B------:R-:W-:-:S05]  /*01e0*/  IADD3 R13, PT, PT, R13, 0x1, RZ ;  /* 0x000000010d0d7810 */ /* 0x000fca0007ffe0ff */
[----:B------:R-:W-:Y:S04]  /*01f0*/  STG.E desc[UR4][R4.64], R13 ;  /* 0x0000000d04007986 */ /* 0x000fe8000c101904 */
[----:B------:R-:W-:Y:S01]  /*0200*/  STG.E desc[UR4][R2.64], R7 ;  /* 0x0000000702007986 */ /* 0x000fe2000c101904 */
[----:B------:R-:W-:Y:S05]  /*0210*/  EXIT ;  /* 0x000000000000794d */ /* 0x000fea0003800000 */
.L_x_12:
        /* <DEDUP_REMOVED lines=14> */
.L_x_28:


//--------------------- .text._Z9parAndingPiS_i   --------------------------
	.section	.text._Z9parAndingPiS_i,"ax",@progbits
	.align	128
        .global         _Z9parAndingPiS_i
        .type           _Z9parAndingPiS_i,@function
        .size           _Z9parAndingPiS_i,(.L_x_29 - _Z9parAndingPiS_i)
        .other          _Z9parAndingPiS_i,@"STO_CUDA_ENTRY STV_DEFAULT"
_Z9parAndingPiS_i:
.text._Z9parAndingPiS_i:
[----:B------:R-:W-:Y:S01]  /*0000*/  LDC R1, c[0x0][0x37c] ;  /* 0x0000df00ff017b82 */ /* 0x000fe20000000800 */
[----:B------:R-:W0:Y:S07]  /*0010*/  S2R R0, SR_TID.Y ;  /* 0x0000000000007919 */ /* 0x000e2e0000002200 */
[----:B------:R-:W1:Y:S01]  /*0020*/  LDC R6, c[0x0][0x360] ;  /* 0x0000d800ff067b82 */ /* 0x000e620000000800 */
[----:B------:R-:W1:Y:S07]  /*0030*/  S2R R9, SR_TID.X ;  /* 0x0000000000097919 */ /* 0x000e6e0000002100 */
[----:B------:R-:W0:Y:S08]  /*0040*/  S2UR UR5, SR_CTAID.Y ;  /* 0x00000000000579c3 */ /* 0x000e300000002600 */
[----:B------:R-:W0:Y:S08]  /*0050*/  LDC R7, c[0x0][0x364] ;  /* 0x0000d900ff077b82 */ /* 0x000e300000000800 */
[----:B------:R-:W1:Y:S08]  /*0060*/  S2UR UR4, SR_CTAID.X ;  /* 0x00000000000479c3 */ /* 0x000e700000002500 */
[----:B------:R-:W2:Y:S08]  /*0070*/  LDC R8, c[0x0][0x390] ;  /* 0x0000e400ff087b82 */ /* 0x000eb00000000800 */
[----:B------:R-:W3:Y:S01]  /*0080*/  LDC.64 R4, c[0x0][0x380] ;  /* 0x0000e000ff047b82 */ /* 0x000ee20000000a00 */
[----:B0-----:R-:W-:-:S07]  /*0090*/  IMAD R7, R7, UR5, R0 ;  /* 0x0000000507077c24 */ /* 0x001fce000f8e0200 */
[----:B------:R-:W0:Y:S01]  /*00a0*/  LDC.64 R2, c[0x0][0x388] ;  /* 0x0000e200ff027b82 */ /* 0x000e220000000a00 */
[----:B-1----:R-:W-:Y:S01]  /*00b0*/  IMAD R6, R6, UR4, R9 ;  /* 0x0000000406067c24 */ /* 0x002fe2000f8e0209 */
[----:B------:R-:W1:Y:S01]  /*00c0*/  LDCU.64 UR4, c[0x0][0x358] ;  /* 0x00006b00ff0477ac */ /* 0x000e620008000a00 */
[----:B--2---:R-:W-:-:S05]  /*00d0*/  IMAD R0, R7, R8, R8 ;  /* 0x0000000807007224 */ /* 0x004fca00078e0208 */
[----:B------:R-:W-:-:S04]  /*00e0*/  IADD3 R0, PT, PT, R6, R7, R0 ;  /* 0x0000000706007210 */ /* 0x000fc80007ffe000 */
[----:B------:R-:W-:-:S05]  /*00f0*/  IADD3 R9, PT, PT, R0, 0x2, RZ ;  /* 0x0000000200097810 */ /* 0x000fca0007ffe0ff */
[----:B---3--:R-:W-:-:S04]  /*0100*/  IMAD.WIDE R4, R9, 0x4, R4 ;  /* 0x0000000409047825 */ /* 0x008fc800078e0204 */
[----:B0-----:R-:W-:Y:S02]  /*0110*/  IMAD.WIDE.U32 R2, R7, 0x4, R2 ;  /* 0x0000000407027825 */ /* 0x001fe400078e0002 */
[----:B-1----:R-:W2:Y:S04]  /*0120*/  LDG.E R5, desc[UR4][R4.64] ;  /* 0x0000000404057981 */ /* 0x002ea8000c1e1900 */
[----:B------:R-:W2:Y:S02]  /*0130*/  LDG.E R0, desc[UR4][R2.64+0x4] ;  /* 0x0000040402007981 */ /* 0x000ea4000c1e1900 */
[----:B--2---:R-:W-:-:S05]  /*0140*/  LOP3.LUT R7, R5, R0, RZ, 0xc0, !PT ;  /* 0x0000000005077212 */ /* 0x004fca00078ec0ff */
[----:B------:R-:W-:Y:S01]  /*0150*/  STG.E desc[UR4][R2.64+0x4], R7 ;  /* 0x0000040702007986 */ /* 0x000fe2000c101904 */
[----:B------:R-:W-:Y:S05]  /*0160*/  EXIT ;  /* 0x000000000000794d */ /* 0x000fea0003800000 */
.L_x_13:
        /* <DEDUP_REMOVED lines=9> */
.L_x_29:


//--------------------- .text._Z7initAndPii       --------------------------
	.section	.text._Z7initAndPii,"ax",@progbits
	.align	128
        .global         _Z7initAndPii
        .type           _Z7initAndPii,@function
        .size           _Z7initAndPii,(.L_x_30 - _Z7initAndPii)
        .other          _Z7initAndPii,@"STO_CUDA_ENTRY STV_DEFAULT"
_Z7initAndPii:
.text._Z7initAndPii:
[----:B------:R-:W-:Y:S01]  /*0000*/  LDC R1, c[0x0][0x37c] ;  /* 0x0000df00ff017b82 */ /* 0x000fe20000000800 */
[----:B------:R-:W0:Y:S07]  /*0010*/  S2R R0, SR_TID.Y ;  /* 0x0000000000007919 */ /* 0x000e2e0000002200 */
[----:B------:R-:W0:Y:S01]  /*0020*/  S2UR UR6, SR_CTAID.Y ;  /* 0x00000000000679c3 */ /* 0x000e220000002600 */
[----:B------:R-:W1:Y:S01]  /*0030*/  LDCU.64 UR4, c[0x0][0x358] ;  /* 0x00006b00ff0477ac */ /* 0x000e620008000a00 */
[----:B------:R-:W-:-:S06]  /*0040*/  HFMA2 R7, -RZ, RZ, 0, 5.9604644775390625e-08 ;  /* 0x00000001ff077431 */ /* 0x000fcc00000001ff */
[----:B------:R-:W0:Y:S08]  /*0050*/  LDC R5, c[0x0][0x364] ;  /* 0x0000d900ff057b82 */ /* 0x000e300000000800 */
[----:B------:R-:W2:Y:S01]  /*0060*/  LDC.64 R2, c[0x0][0x380] ;  /* 0x0000e000ff027b82 */ /* 0x000ea20000000a00 */
[----:B0-----:R-:W-:-:S04]  /*0070*/  IMAD R5, R5, UR6, R0 ;  /* 0x0000000605057c24 */ /* 0x001fc8000f8e0200 */
[----:B--2---:R-:W-:-:S05]  /*0080*/  IMAD.WIDE.U32 R2, R5, 0x4, R2 ;  /* 0x0000000405027825 */ /* 0x004fca00078e0002 */
[----:B-1----:R-:W-:Y:S01]  /*0090*/  STG.E desc[UR4][R2.64+0x4], R7 ;  /* 0x0000040702007986 */ /* 0x002fe2000c101904 */
[----:B------:R-:W-:Y:S05]  /*00a0*/  EXIT ;  /* 0x000000000000794d */ /* 0x000fea0003800000 */
.L_x_14:
        /* <DEDUP_REMOVED lines=13> */
.L_x_30:


//--------------------- .text._Z9findStorePiS_ii  --------------------------
	.section	.text._Z9findStorePiS_ii,"ax",@progbits
	.align	128
        .global         _Z9findStorePiS_ii
        .type           _Z9findStorePiS_ii,@function
        .size           _Z9findStorePiS_ii,(.L_x_31 - _Z9findStorePiS_ii)
        .other          _Z9findStorePiS_ii,@"STO_CUDA_ENTRY STV_DEFAULT"
_Z9findStorePiS_ii:
.text._Z9findStorePiS_ii:
[----:B------:R-:W-:Y:S01]  /*0000*/  LDC R1, c[0x0][0x37c] ;  /* 0x0000df00ff017b82 */ /* 0x000fe20000000800 */
[----:B------:R-:W0:Y:S07]  /*0010*/  S2R R6, SR_TID.Y ;  /* 0x0000000000067919 */ /* 0x000e2e0000002200 */
[----:B------:R-:W1:Y:S01]  /*0020*/  LDC R0, c[0x0][0x360] ;  /* 0x0000d800ff007b82 */ /* 0x000e620000000800 */
[----:B------:R-:W2:Y:S01]  /*0030*/  LDCU.64 UR6, c[0x0][0x380] ;  /* 0x00007000ff0677ac */ /* 0x000ea20008000a00 */
[----:B------:R-:W1:Y:S06]  /*0040*/  S2R R9, SR_TID.X ;  /* 0x0000000000097919 */ /* 0x000e6c0000002100 */
[----:B------:R-:W0:Y:S08]  /*0050*/  S2UR UR5, SR_CTAID.Y ;  /* 0x00000000000579c3 */ /* 0x000e300000002600 */
[----:B------:R-:W0:Y:S08]  /*0060*/  LDC R7, c[0x0][0x364] ;  /* 0x0000d900ff077b82 */ /* 0x000e300000000800 */
[----:B------:R-:W1:Y:S08]  /*0070*/  S2UR UR4, SR_CTAID.X ;  /* 0x00000000000479c3 */ /* 0x000e700000002500 */
[----:B------:R-:W3:Y:S08]  /*0080*/  LDC.64 R10, c[0x0][0x390] ;  /* 0x0000e400ff0a7b82 */ /* 0x000ef00000000a00 */
[----:B------:R-:W4:Y:S01]  /*0090*/  LDC.64 R4, c[0x0][0x388] ;  /* 0x0000e200ff047b82 */ /* 0x000f220000000a00 */
[----:B0-----:R-:W-:-:S07]  /*00a0*/  IMAD R7, R7, UR5, R6 ;  /* 0x0000000507077c24 */ /* 0x001fce000f8e0206 */
[----:B------:R-:W0:Y:S01]  /*00b0*/  LDC.64 R2, c[0x0][0x380] ;  /* 0x0000e000ff027b82 */ /* 0x000e220000000a00 */
[----:B-1----:R-:W-:Y:S01]  /*00c0*/  IMAD R0, R0, UR4, R9 ;  /* 0x0000000400007c24 */ /* 0x002fe2000f8e0209 */
[----:B------:R-:W1:Y:S03]  /*00d0*/  LDCU.64 UR4, c[0x0][0x358] ;  /* 0x00006b00ff0477ac */ /* 0x000e660008000a00 */
[----:B------:R-:W-:Y:S02]  /*00e0*/  VIADD R0, R0, 0x1 ;  /* 0x0000000100007836 */ /* 0x000fe40000000000 */
[----:B---3--:R-:W-:Y:S02]  /*00f0*/  IMAD R8, R10, R11, R11 ;  /* 0x0000000b0a087224 */ /* 0x008fe400078e020b */
[----:B------:R-:W-:-:S03]  /*0100*/  IMAD R6, R7, R10, R10 ;  /* 0x0000000a07067224 */ /* 0x000fc600078e020a */
[-C--:B------:R-:W-:Y:S02]  /*0110*/  IADD3 R10, P0, PT, R7, R8.reuse, RZ ;  /* 0x00000008070a7210 */ /* 0x080fe40007f1e0ff */
[C---:B------:R-:W-:Y:S02]  /*0120*/  IADD3 R7, PT, PT, R0.reuse, R7, R6 ;  /* 0x0000000700077210 */ /* 0x040fe40007ffe006 */
[----:B------:R-:W-:Y:S02]  /*0130*/  IADD3 R11, PT, PT, R0, R8, RZ ;  /* 0x00000008000b7210 */ /* 0x000fe40007ffe0ff */
[----:B------:R-:W-:Y:S01]  /*0140*/  LEA.HI.X.SX32 R13, R8, RZ, 0x1, P0 ;  /* 0x000000ff080d7211 */ /* 0x000fe200000f0eff */
[----:B------:R-:W-:Y:S01]  /*0150*/  VIADD R9, R7, 0x1 ;  /* 0x0000000107097836 */ /* 0x000fe20000000000 */
[----:B--2---:R-:W-:-:S03]  /*0160*/  LEA R6, P0, R10, UR6, 0x2 ;  /* 0x000000060a067c11 */ /* 0x004fc6000f8010ff */
[----:B----4-:R-:W-:Y:S01]  /*0170*/  IMAD.WIDE R4, R9, 0x4, R4 ;  /* 0x0000000409047825 */ /* 0x010fe200078e0204 */
[----:B------:R-:W-:-:S03]  /*0180*/  LEA.HI.X R7, R10, UR7, R13, 0x2, P0 ;  /* 0x000000070a077c11 */ /* 0x000fc600080f140d */
[----:B0-----:R-:W-:Y:S01]  /*0190*/  IMAD.WIDE R2, R11, 0x4, R2 ;  /* 0x000000040b027825 */ /* 0x001fe200078e0202 */
[----:B-1----:R0:W-:Y:S04]  /*01a0*/  STG.E desc[UR4][R4.64], RZ ;  /* 0x000000ff04007986 */ /* 0x0021e8000c101904 */
[----:B------:R-:W2:Y:S04]  /*01b0*/  LDG.E R6, desc[UR4][R6.64+0x4] ;  /* 0x0000040406067981 */ /* 0x000ea8000c1e1900 */
[----:B------:R-:W2:Y:S02]  /*01c0*/  LDG.E R3, desc[UR4][R2.64] ;  /* 0x0000000402037981 */ /* 0x000ea4000c1e1900 */
[----:B--2---:R-:W-:-:S13]  /*01d0*/  ISETP.GE.AND P0, PT, R6, R3, PT ;  /* 0x000000030600720c */ /* 0x004fda0003f06270 */
[----:B0-----:R-:W-:Y:S05]  /*01e0*/  @!P0 EXIT ;  /* 0x000000000000894d */ /* 0x001fea0003800000 */
[----:B------:R-:W-:-:S05]  /*01f0*/  HFMA2 R3, -RZ, RZ, 0, 5.9604644775390625e-08 ;  /* 0x00000001ff037431 */ /* 0x000fca00000001ff */
[----:B------:R-:W-:Y:S01]  /*0200*/  STG.E desc[UR4][R4.64], R3 ;  /* 0x0000000304007986 */ /* 0x000fe2000c101904 */
[----:B------:R-:W-:Y:S05]  /*0210*/  EXIT ;  /* 0x000000000000794d */ /* 0x000fea0003800000 */
.L_x_15:
        /* <DEDUP_REMOVED lines=14> */
.L_x_31:


//--------------------- .text._Z10prefixsum2PiS_iii --------------------------
	.section	.text._Z10prefixsum2PiS_iii,"ax",@progbits
	.align	128
        .global         _Z10prefixsum2PiS_iii
        .type           _Z10prefixsum2PiS_iii,@function
        .size           _Z10prefixsum2PiS_iii,(.L_x_32 - _Z10prefixsum2PiS_iii)
        .other          _Z10prefixsum2PiS_iii,@"STO_CUDA_ENTRY STV_DEFAULT"
_Z10prefixsum2PiS_iii:
.text._Z10prefixsum2PiS_iii:
[----:B------:R-:W-:Y:S08]  /*0000*/  LDC R1, c[0x0][0x37c] ;  /* 0x0000df00ff017b82 */ /* 0x000ff00000000800 */
[----:B------:R-:W0:Y:S01]  /*0010*/  LDC.64 R6, c[0x0][0x390] ;  /* 0x0000e400ff067b82 */ /* 0x000e220000000a00 */
[----:B------:R-:W1:Y:S07]  /*0020*/  S2R R0, SR_TID.Y ;  /* 0x0000000000007919 */ /* 0x000e6e0000002200 */
[----:B------:R-:W2:Y:S08]  /*0030*/  LDC R5, c[0x0][0x364] ;  /* 0x0000d900ff057b82 */ /* 0x000eb00000000800 */
[----:B------:R-:W3:Y:S01]  /*0040*/  S2UR UR4, SR_CTAID.Y ;  /* 0x00000000000479c3 */ /* 0x000ee20000002600 */
[----:B0-----:R-:W-:-:S13]  /*0050*/  ISETP.GE.AND P0, PT, R7, 0x2, PT ;  /* 0x000000020700780c */ /* 0x001fda0003f06270 */
[----:B-123--:R-:W-:Y:S05]  /*0060*/  @!P0 EXIT ;  /* 0x000000000000894d */ /* 0x00efea0003800000 */
[----:B------:R-:W0:Y:S01]  /*0070*/  LDC.64 R2, c[0x0][0x388] ;  /* 0x0000e200ff027b82 */ /* 0x000e220000000a00 */
[----:B------:R-:W1:Y:S01]  /*0080*/  LDCU UR7, c[0x0][0x394] ;  /* 0x00007280ff0777ac */ /* 0x000e620008000800 */
[----:B------:R-:W-:Y:S02]  /*0090*/  IMAD R5, R5, UR4, R0 ;  /* 0x0000000405057c24 */ /* 0x000fe4000f8e0200 */
[----:B------:R-:W-:Y:S01]  /*00a0*/  IMAD R0, R6, R7, R6 ;  /* 0x0000000706007224 */ /* 0x000fe200078e0206 */
[----:B------:R-:W2:Y:S03]  /*00b0*/  LDCU.64 UR4, c[0x0][0x358] ;  /* 0x00006b00ff0477ac */ /* 0x000ea60008000a00 */
[----:B------:R-:W-:Y:S01]  /*00c0*/  IMAD.IADD R0, R0, 0x1, R5 ;  /* 0x0000000100007824 */ /* 0x000fe200078e0205 */
[----:B------:R-:W3:Y:S04]  /*00d0*/  LDCU UR6, c[0x0][0x398] ;  /* 0x00007300ff0677ac */ /* 0x000ee80008000800 */
[----:B------:R-:W-:Y:S01]  /*00e0*/  IABS R6, R0 ;  /* 0x0000000000067213 */ /* 0x000fe20000000000 */
[----:B-1----:R-:W-:-:S07]  /*00f0*/  IMAD.U32 R7, RZ, RZ, UR7 ;  /* 0x00000007ff077e24 */ /* 0x002fce000f8e00ff */
.L_x_18:
[-C--:B------:R-:W-:Y:S01]  /*0100*/  IABS R10, R7.reuse ;  /* 0x00000007000a7213 */ /* 0x080fe20000000000 */
[----:B------:R-:W-:Y:S01]  /*0110*/  BSSY.RECONVERGENT B0, `(.L_x_16) ;  /* 0x0000028000007945 */ /* 0x000fe20003800200 */
[----:B------:R-:W-:Y:S02]  /*0120*/  IABS R11, R7 ;  /* 0x00000007000b7213 */ /* 0x000fe40000000000 */
[----:B------:R-:W1:Y:S01]  /*0130*/  I2F.RP R8, R10 ;  /* 0x0000000a00087306 */ /* 0x000e620000209400 */
[----:B------:R-:W-:Y:S02]  /*0140*/  IABS R12, R0 ;  /* 0x00000000000c7213 */ /* 0x000fe40000000000 */
[----:B------:R-:W-:-:S05]  /*0150*/  ISETP.GE.AND P2, PT, R0, RZ, PT ;  /* 0x000000ff0000720c */ /* 0x000fca0003f46270 */
[----:B-1----:R-:W1:Y:S02]  /*0160*/  MUFU.RCP R8, R8 ;  /* 0x0000000800087308 */ /* 0x002e640000001000 */
[----:B-1----:R-:W-:Y:S02]  /*0170*/  VIADD R4, R8, 0xffffffe ;  /* 0x0ffffffe08047836 */ /* 0x002fe40000000000 */
[----:B------:R-:W-:-:S04]  /*0180*/  IMAD.MOV R8, RZ, RZ, -R11 ;  /* 0x000000ffff087224 */ /* 0x000fc800078e0a0b */
[----:B------:R1:W4:Y:S02]  /*0190*/  F2I.FTZ.U32.TRUNC.NTZ R5, R4 ;  /* 0x0000000400057305 */ /* 0x000324000021f000 */
[----:B-1----:R-:W-:Y:S01]  /*01a0*/  IMAD.MOV.U32 R4, RZ, RZ, RZ ;  /* 0x000000ffff047224 */ /* 0x002fe200078e00ff */
[----:B----4-:R-:W-:-:S05]  /*01b0*/  IADD3 R9, PT, PT, RZ, -R5, RZ ;  /* 0x80000005ff097210 */ /* 0x010fca0007ffe0ff */
[----:B------:R-:W-:-:S04]  /*01c0*/  IMAD R9, R9, R10, RZ ;  /* 0x0000000a09097224 */ /* 0x000fc800078e02ff */
[----:B------:R-:W-:Y:S01]  /*01d0*/  IMAD.HI.U32 R5, R5, R9, R4 ;  /* 0x0000000905057227 */ /* 0x000fe200078e0004 */
[----:B------:R-:W-:Y:S02]  /*01e0*/  MOV R9, R12 ;  /* 0x0000000c00097202 */ /* 0x000fe40000000f00 */
[----:B------:R-:W-:-:S03]  /*01f0*/  SHF.R.U32.HI R12, RZ, 0x1, R7 ;  /* 0x00000001ff0c7819 */ /* 0x000fc60000011607 */
[----:B------:R-:W-:-:S04]  /*0200*/  IMAD.HI.U32 R5, R5, R6, RZ ;  /* 0x0000000605057227 */ /* 0x000fc800078e00ff */
[----:B------:R-:W-:-:S05]  /*0210*/  IMAD R5, R5, R8, R9 ;  /* 0x0000000805057224 */ /* 0x000fca00078e0209 */
[----:B------:R-:W-:-:S13]  /*0220*/  ISETP.GT.U32.AND P0, PT, R10, R5, PT ;  /* 0x000000050a00720c */ /* 0x000fda0003f04070 */
[----:B------:R-:W-:Y:S01]  /*0230*/  @!P0 IMAD.IADD R5, R5, 0x1, -R10 ;  /* 0x0000000105058824 */ /* 0x000fe200078e0a0a */
[----:B------:R-:W-:-:S04]  /*0240*/  ISETP.NE.AND P0, PT, R7, RZ, PT ;  /* 0x000000ff0700720c */ /* 0x000fc80003f05270 */
[----:B------:R-:W-:-:S13]  /*0250*/  ISETP.GT.U32.AND P1, PT, R10, R5, PT ;  /* 0x000000050a00720c */ /* 0x000fda0003f24070 */
[----:B------:R-:W-:Y:S01]  /*0260*/  @!P1 IMAD.IADD R5, R5, 0x1, -R10 ;  /* 0x0000000105059824 */ /* 0x000fe200078e0a0a */
[----:B------:R-:W-:-:S04]  /*0270*/  ISETP.GT.U32.AND P1, PT, R7, 0x3, PT ;  /* 0x000000030700780c */ /* 0x000fc80003f24070 */
[----:B------:R-:W-:Y:S02]  /*0280*/  @!P2 IADD3 R5, PT, PT, -R5, RZ, RZ ;  /* 0x000000ff0505a210 */ /* 0x000fe40007ffe1ff */
[----:B------:R-:W-:-:S04]  /*0290*/  @!P0 LOP3.LUT R5, RZ, R7, RZ, 0x33, !PT ;  /* 0x00000007ff058212 */ /* 0x000fc800078e33ff */
[----:B------:R-:W-:-:S13]  /*02a0*/  ISETP.NE.AND P0, PT, R5, RZ, PT ;  /* 0x000000ff0500720c */ /* 0x000fda0003f05270 */
[----:B------:R-:W-:Y:S05]  /*02b0*/  @P0 BRA `(.L_x_17) ;  /* 0x0000000000340947 */ /* 0x000fea0003800000 */
[----:B------:R-:W-:Y:S01]  /*02c0*/  LEA.HI R5, R7, R0, RZ, 0x1f ;  /* 0x0000000007057211 */ /* 0x000fe200078ff8ff */
[----:B------:R-:W-:-:S04]  /*02d0*/  IMAD.IADD R9, R0, 0x1, R7 ;  /* 0x0000000100097824 */ /* 0x000fc800078e0207 */
[----:B0-----:R-:W-:-:S04]  /*02e0*/  IMAD.WIDE R4, R5, 0x4, R2 ;  /* 0x0000000405047825 */ /* 0x001fc800078e0202 */
[----:B------:R-:W-:Y:S01]  /*02f0*/  IMAD.WIDE R8, R9, 0x4, R2 ;  /* 0x0000000409087825 */ /* 0x000fe200078e0202 */
[----:B--2---:R-:W2:Y:S04]  /*0300*/  LDG.E R10, desc[UR4][R4.64] ;  /* 0x00000004040a7981 */ /* 0x004ea8000c1e1900 */
[----:B------:R-:W2:Y:S01]  /*0310*/  LDG.E R11, desc[UR4][R8.64] ;  /* 0x00000004080b7981 */ /* 0x000ea2000c1e1900 */
[----:B---3--:R-:W-:-:S05]  /*0320*/  IMAD R7, R7, UR6, RZ ;  /* 0x0000000607077c24 */ /* 0x008fca000f8e02ff */
[----:B------:R-:W-:-:S04]  /*0330*/  LEA.HI R7, R7, R7, RZ, 0x1 ;  /* 0x0000000707077211 */ /* 0x000fc800078f08ff */
[----:B------:R-:W-:Y:S02]  /*0340*/  SHF.R.S32.HI R7, RZ, 0x1, R7 ;  /* 0x00000001ff077819 */ /* 0x000fe40000011407 */
[----:B--2---:R-:W-:Y:S01]  /*0350*/  VIMNMX R10, PT, PT, R10, R11, !PT ;  /* 0x0000000b0a0a7248 */ /* 0x004fe20007fe0100 */
[----:B------:R1:W-:Y:S04]  /*0360*/  STG.E desc[UR4][R4.64], R11 ;  /* 0x0000000b04007986 */ /* 0x0003e8000c101904 */
[----:B------:R-:W-:-:S05]  /*0370*/  IMAD.IADD R7, R10, 0x1, -R7 ;  /* 0x000000010a077824 */ /* 0x000fca00078e0a07 */
[----:B------:R1:W-:Y:S02]  /*0380*/  STG.E desc[UR4][R8.64], R7 ;  /* 0x0000000708007986 */ /* 0x0003e4000c101904 */
.L_x_17:
[----:B--23--:R-:W-:Y:S05]  /*0390*/  BSYNC.RECONVERGENT B0 ;  /* 0x0000000000007941 */ /* 0x00cfea0003800200 */
.L_x_16:
[----:B-1----:R-:W-:Y:S01]  /*03a0*/  MOV R7, R12 ;  /* 0x0000000c00077202 */ /* 0x002fe20000000f00 */
[----:B------:R-:W-:Y:S06]  /*03b0*/  @P1 BRA `(.L_x_18) ;  /* 0xfffffffc00501947 */ /* 0x000fec000383ffff */
[----:B------:R-:W-:Y:S05]  /*03c0*/  EXIT ;  /* 0x000000000000794d */ /* 0x000fea0003800000 */
.L_x_19:
        /* <DEDUP_REMOVED lines=11> */
.L_x_32:


//--------------------- .text._Z9prefixsumPiS_iii --------------------------
	.section	.text._Z9prefixsumPiS_iii,"ax",@progbits
	.align	128
        .global         _Z9prefixsumPiS_iii
        .type           _Z9prefixsumPiS_iii,@function
        .size           _Z9prefixsumPiS_iii,(.L_x_33 - _Z9prefixsumPiS_iii)
        .other          _Z9prefixsumPiS_iii,@"STO_CUDA_ENTRY STV_DEFAULT"
_Z9prefixsumPiS_iii:
.text._Z9prefixsumPiS_iii:
[----:B------:R-:W-:Y:S08]  /*0000*/  LDC R1, c[0x0][0x37c] ;  /* 0x0000df00ff017b82 */ /* 0x000ff00000000800 */
[----:B------:R-:W0:Y:S01]  /*0010*/  LDC.64 R2, c[0x0][0x390] ;  /* 0x0000e400ff027b82 */ /* 0x000e220000000a00 */
[----:B------:R-:W1:Y:S01]  /*0020*/  S2R R0, SR_TID.Y ;  /* 0x0000000000007919 */ /* 0x000e620000002200 */
[----:B------:R-:W2:Y:S06]  /*0030*/  LDCU.64 UR4, c[0x0][0x358] ;  /* 0x00006b00ff0477ac */ /* 0x000eac0008000a00 */
[----:B------:R-:W1:Y:S08]  /*0040*/  S2UR UR6, SR_CTAID.Y ;  /* 0x00000000000679c3 */ /* 0x000e700000002600 */
[----:B------:R-:W1:Y:S01]  /*0050*/  LDC R5, c[0x0][0x364] ;  /* 0x0000d900ff057b82 */ /* 0x000e620000000800 */
[C---:B0-----:R-:W-:Y:S01]  /*0060*/  ISETP.GE.AND P0, PT, R3.reuse, 0x3, PT ;  /* 0x000000030300780c */ /* 0x041fe20003f06270 */
[----:B------:R-:W-:-:S02]  /*0070*/  VIADD R7, R3, 0x1 ;  /* 0x0000000103077836 */ /* 0x000fc40000000000 */
[----:B-1----:R-:W-:Y:S02]  /*0080*/  IMAD R5, R5, UR6, R0 ;  /* 0x0000000605057c24 */ /* 0x002fe4000f8e0200 */
[----:B------:R-:W-:-:S04]  /*0090*/  IMAD R0, R3, R2, R2 ;  /* 0x0000000203007224 */ /* 0x000fc800078e0202 */
[----:B------:R-:W-:-:S04]  /*00a0*/  IMAD.IADD R0, R0, 0x1, R5 ;  /* 0x0000000100007824 */ /* 0x000fc800078e0205 */
[----:B--2---:R-:W-:Y:S05]  /*00b0*/  @!P0 BRA `(.L_x_20) ;  /* 0x0000000000fc8947 */ /* 0x004fea0003800000 */
[----:B------:R-:W0:Y:S01]  /*00c0*/  LDC R3, c[0x0][0x394] ;  /* 0x0000e500ff037b82 */ /* 0x000e220000000800 */
[----:B------:R-:W-:Y:S01]  /*00d0*/  IMAD.MOV.U32 R9, RZ, RZ, 0x2 ;  /* 0x00000002ff097424 */ /* 0x000fe200078e00ff */
[----:B------:R-:W1:Y:S06]  /*00e0*/  LDCU UR6, c[0x0][0x398] ;  /* 0x00007300ff0677ac */ /* 0x000e6c0008000800 */
[----:B------:R-:W2:Y:S02]  /*00f0*/  LDC.64 R4, c[0x0][0x388] ;  /* 0x0000e200ff047b82 */ /* 0x000ea40000000a00 */
.L_x_23:
[----:B------:R-:W-:Y:S01]  /*0100*/  IADD3 R11, PT, PT, R9, -0x1, RZ ;  /* 0xffffffff090b7810 */ /* 0x000fe20007ffe0ff */
[----:B------:R-:W-:Y:S03]  /*0110*/  BSSY.RECONVERGENT B0, `(.L_x_21) ;  /* 0x0000036000007945 */ /* 0x000fe60003800200 */
[----:B------:R-:W-:-:S13]  /*0120*/  LOP3.LUT P0, RZ, R11, R0, RZ, 0xc0, !PT ;  /* 0x000000000bff7212 */ /* 0x000fda000780c0ff */
[----:B---3--:R-:W-:Y:S05]  /*0130*/  @P0 BRA `(.L_x_22) ;  /* 0x0000000000cc0947 */ /* 0x008fea0003800000 */
[-C--:B------:R-:W-:Y:S01]  /*0140*/  IABS R13, R7.reuse ;  /* 0x00000007000d7213 */ /* 0x080fe20000000000 */
[----:B------:R-:W-:Y:S01]  /*0150*/  IMAD.IADD R2, R0, 0x1, R9 ;  /* 0x0000000100027824 */ /* 0x000fe200078e0209 */
[----:B------:R-:W-:Y:S02]  /*0160*/  IABS R14, R0 ;  /* 0x00000000000e7213 */ /* 0x000fe40000000000 */
[----:B------:R-:W3:Y:S01]  /*0170*/  I2F.RP R6, R13 ;  /* 0x0000000d00067306 */ /* 0x000ee20000209400 */
[----:B------:R-:W-:-:S07]  /*0180*/  IABS R12, R7 ;  /* 0x00000007000c7213 */ /* 0x000fce0000000000 */
[----:B---3--:R-:W3:Y:S02]  /*0190*/  MUFU.RCP R6, R6 ;  /* 0x0000000600067308 */ /* 0x008ee40000001000 */
[----:B---3--:R-:W-:-:S06]  /*01a0*/  VIADD R10, R6, 0xffffffe ;  /* 0x0ffffffe060a7836 */ /* 0x008fcc0000000000 */
[----:B------:R3:W4:Y:S02]  /*01b0*/  F2I.FTZ.U32.TRUNC.NTZ R11, R10 ;  /* 0x0000000a000b7305 */ /* 0x000724000021f000 */
[----:B---3--:R-:W-:Y:S02]  /*01c0*/  HFMA2 R10, -RZ, RZ, 0, 0 ;  /* 0x00000000ff0a7431 */ /* 0x008fe400000001ff */
[----:B----4-:R-:W-:-:S04]  /*01d0*/  IMAD.MOV R8, RZ, RZ, -R11 ;  /* 0x000000ffff087224 */ /* 0x010fc800078e0a0b */
[----:B------:R-:W-:Y:S01]  /*01e0*/  IMAD R15, R8, R13, RZ ;  /* 0x0000000d080f7224 */ /* 0x000fe200078e02ff */
[----:B------:R-:W-:-:S03]  /*01f0*/  IABS R8, R2 ;  /* 0x0000000200087213 */ /* 0x000fc60000000000 */
[----:B------:R-:W-:-:S04]  /*0200*/  IMAD.HI.U32 R11, R11, R15, R10 ;  /* 0x0000000f0b0b7227 */ /* 0x000fc800078e000a */
[----:B------:R-:W-:Y:S02]  /*0210*/  IMAD.MOV.U32 R10, RZ, RZ, R14 ;  /* 0x000000ffff0a7224 */ /* 0x000fe400078e000e */
[----:B------:R-:W-:-:S04]  /*0220*/  IMAD.HI.U32 R6, R11, R8, RZ ;  /* 0x000000080b067227 */ /* 0x000fc800078e00ff */
[----:B------:R-:W-:Y:S02]  /*0230*/  IMAD.MOV R15, RZ, RZ, -R12 ;  /* 0x000000ffff0f7224 */ /* 0x000fe400078e0a0c */
[----:B------:R-:W-:-:S04]  /*0240*/  IMAD.HI.U32 R11, R11, R10, RZ ;  /* 0x0000000a0b0b7227 */ /* 0x000fc800078e00ff */
[-C--:B------:R-:W-:Y:S02]  /*0250*/  IMAD R10, R11, R15.reuse, R10 ;  /* 0x0000000f0b0a7224 */ /* 0x080fe400078e020a */
[----:B------:R-:W-:-:S03]  /*0260*/  IMAD R8, R6, R15, R8 ;  /* 0x0000000f06087224 */ /* 0x000fc600078e0208 */
[C---:B------:R-:W-:Y:S02]  /*0270*/  ISETP.GT.U32.AND P5, PT, R13.reuse, R10, PT ;  /* 0x0000000a0d00720c */ /* 0x040fe40003fa4070 */
[----:B------:R-:W-:-:S11]  /*0280*/  ISETP.GT.U32.AND P4, PT, R13, R8, PT ;  /* 0x000000080d00720c */ /* 0x000fd60003f84070 */
[-C--:B------:R-:W-:Y:S01]  /*0290*/  @!P5 IADD3 R10, PT, PT, R10, -R13.reuse, RZ ;  /* 0x8000000d0a0ad210 */ /* 0x080fe20007ffe0ff */
[----:B------:R-:W-:Y:S02]  /*02a0*/  @!P5 VIADD R11, R11, 0x1 ;  /* 0x000000010b0bd836 */ /* 0x000fe40000000000 */
[----:B------:R-:W-:Y:S01]  /*02b0*/  @!P4 IMAD.IADD R8, R8, 0x1, -R13 ;  /* 0x000000010808c824 */ /* 0x000fe200078e0a0d */
[----:B------:R-:W-:Y:S01]  /*02c0*/  ISETP.GE.U32.AND P3, PT, R10, R13, PT ;  /* 0x0000000d0a00720c */ /* 0x000fe20003f66070 */
[----:B------:R-:W-:Y:S01]  /*02d0*/  @!P4 VIADD R6, R6, 0x1 ;  /* 0x000000010606c836 */ /* 0x000fe20000000000 */
[----:B------:R-:W-:Y:S02]  /*02e0*/  LOP3.LUT R10, R0, R7, RZ, 0x3c, !PT ;  /* 0x00000007000a7212 */ /* 0x000fe400078e3cff */
[----:B------:R-:W-:Y:S02]  /*02f0*/  ISETP.GE.U32.AND P2, PT, R8, R13, PT ;  /* 0x0000000d0800720c */ /* 0x000fe40003f46070 */
[----:B------:R-:W-:-:S02]  /*0300*/  LOP3.LUT R8, R2, R7, RZ, 0x3c, !PT ;  /* 0x0000000702087212 */ /* 0x000fc400078e3cff */
[----:B------:R-:W-:Y:S02]  /*0310*/  ISETP.GE.AND P0, PT, R10, RZ, PT ;  /* 0x000000ff0a00720c */ /* 0x000fe40003f06270 */
[----:B------:R-:W-:-:S03]  /*0320*/  ISETP.GE.AND P1, PT, R8, RZ, PT ;  /* 0x000000ff0800720c */ /* 0x000fc60003f26270 */
[----:B------:R-:W-:-:S04]  /*0330*/  @P3 IADD3 R11, PT, PT, R11, 0x1, RZ ;  /* 0x000000010b0b3810 */ /* 0x000fc80007ffe0ff */
[----:B------:R-:W-:Y:S01]  /*0340*/  @P2 VIADD R6, R6, 0x1 ;  /* 0x0000000106062836 */ /* 0x000fe20000000000 */
[----:B------:R-:W-:Y:S01]  /*0350*/  ISETP.NE.AND P2, PT, R7, RZ, PT ;  /* 0x000000ff0700720c */ /* 0x000fe20003f45270 */
[----:B------:R-:W-:Y:S01]  /*0360*/  IMAD.MOV.U32 R8, RZ, RZ, R11 ;  /* 0x000000ffff087224 */ /* 0x000fe200078e000b */
[----:B------:R-:W-:-:S03]  /*0370*/  LOP3.LUT R11, RZ, R7, RZ, 0x33, !PT ;  /* 0x00000007ff0b7212 */ /* 0x000fc600078e33ff */
[----:B------:R-:W-:Y:S02]  /*0380*/  @!P1 IMAD.MOV R6, RZ, RZ, -R6 ;  /* 0x000000ffff069224 */ /* 0x000fe400078e0a06 */
[----:B------:R-:W-:-:S03]  /*0390*/  @!P0 IMAD.MOV R8, RZ, RZ, -R8 ;  /* 0x000000ffff088224 */ /* 0x000fc600078e0a08 */
[C---:B------:R-:W-:Y:S02]  /*03a0*/  SEL R13, R11.reuse, R6, !P2 ;  /* 0x000000060b0d7207 */ /* 0x040fe40005000000 */
[----:B------:R-:W-:-:S04]  /*03b0*/  SEL R8, R11, R8, !P2 ;  /* 0x000000080b087207 */ /* 0x000fc80005000000 */
[----:B------:R-:W-:-:S13]  /*03c0*/  ISETP.NE.AND P0, PT, R13, R8, PT ;  /* 0x000000080d00720c */ /* 0x000fda0003f05270 */
[----:B------:R-:W-:Y:S05]  /*03d0*/  @P0 BRA `(.L_x_22) ;  /* 0x0000000000240947 */ /* 0x000fea0003800000 */
[----:B------:R-:W-:Y:S01]  /*03e0*/  LEA.HI R11, R9, R0, RZ, 0x1f ;  /* 0x00000000090b7211 */ /* 0x000fe200078ff8ff */
[----:B--2---:R-:W-:-:S04]  /*03f0*/  IMAD.WIDE R12, R2, 0x4, R4 ;  /* 0x00000004020c7825 */ /* 0x004fc800078e0204 */
[----:B------:R-:W-:Y:S01]  /*0400*/  IMAD.WIDE R10, R11, 0x4, R4 ;  /* 0x000000040b0a7825 */ /* 0x000fe200078e0204 */
[----:B------:R-:W2:Y:S05]  /*0410*/  LDG.E R2, desc[UR4][R12.64] ;  /* 0x000000040c027981 */ /* 0x000eaa000c1e1900 */
[----:B------:R-:W3:Y:S01]  /*0420*/  LDG.E R10, desc[UR4][R10.64] ;  /* 0x000000040a0a7981 */ /* 0x000ee2000c1e1900 */
[----:B-1----:R-:W-:-:S05]  /*0430*/  IMAD R15, R9, UR6, RZ ;  /* 0x00000006090f7c24 */ /* 0x002fca000f8e02ff */
[----:B--2---:R-:W-:-:S04]  /*0440*/  LEA.HI.SX32 R15, R15, R2, 0x1f ;  /* 0x000000020f0f7211 */ /* 0x004fc800078ffaff */
[----:B---3--:R-:W-:-:S05]  /*0450*/  VIMNMX R15, PT, PT, R10, R15, !PT ;  /* 0x0000000f0a0f7248 */ /* 0x008fca0007fe0100 */
[----:B------:R3:W-:Y:S02]  /*0460*/  STG.E desc[UR4][R12.64], R15 ;  /* 0x0000000f0c007986 */ /* 0x0007e4000c101904 */
.L_x_22:
[----:B-1----:R-:W-:Y:S05]  /*0470*/  BSYNC.RECONVERGENT B0 ;  /* 0x0000000000007941 */ /* 0x002fea0003800200 */
.L_x_21:
[----:B------:R-:W-:-:S04]  /*0480*/  SHF.L.U32 R9, R9, 0x1, RZ ;  /* 0x0000000109097819 */ /* 0x000fc800000006ff */
[----:B0-----:R-:W-:-:S13]  /*0490*/  ISETP.GE.AND P0, PT, R9, R3, PT ;  /* 0x000000030900720c */ /* 0x001fda0003f06270 */
[----:B------:R-:W-:Y:S05]  /*04a0*/  @!P0 BRA `(.L_x_23) ;  /* 0xfffffffc00148947 */ /* 0x000fea000383ffff */
.L_x_20:
[-C--:B------:R-:W-:Y:S02]  /*04b0*/  IABS R9, R7.reuse ;  /* 0x0000000700097213 */ /* 0x080fe40000000000 */
[----:B------:R-:W-:Y:S02]  /*04c0*/  IADD3 R2, PT, PT, R0, 0x1, RZ ;  /* 0x0000000100027810 */ /* 0x000fe40007ffe0ff */
[----:B------:R-:W0:Y:S01]  /*04d0*/  I2F.RP R6, R9 ;  /* 0x0000000900067306 */ /* 0x000e220000209400 */
[----:B------:R-:W-:Y:S02]  /*04e0*/  IABS R10, R7 ;  /* 0x00000007000a7213 */ /* 0x000fe40000000000 */
[----:B------:R-:W-:Y:S02]  /*04f0*/  ISETP.GE.AND P1, PT, R2, RZ, PT ;  /* 0x000000ff0200720c */ /* 0x000fe40003f26270 */
[----:B------:R-:W-:Y:S01]  /*0500*/  ISETP.NE.AND P2, PT, R7, RZ, PT ;  /* 0x000000ff0700720c */ /* 0x000fe20003f45270 */
[----:B------:R-:W-:-:S02]  /*0510*/  IMAD.MOV R10, RZ, RZ, -R10 ;  /* 0x000000ffff0a7224 */ /* 0x000fc400078e0a0a */
[----:B0-----:R-:W2:Y:S02]  /*0520*/  MUFU.RCP R6, R6 ;  /* 0x0000000600067308 */ /* 0x001ea40000001000 */
[----:B--2---:R-:W-:-:S06]  /*0530*/  VIADD R4, R6, 0xffffffe ;  /* 0x0ffffffe06047836 */ /* 0x004fcc0000000000 */
[----:B------:R0:W1:Y:S02]  /*0540*/  F2I.FTZ.U32.TRUNC.NTZ R5, R4 ;  /* 0x0000000400057305 */ /* 0x000064000021f000 */
[----:B0-----:R-:W-:Y:S02]  /*0550*/  IMAD.MOV.U32 R4, RZ, RZ, RZ ;  /* 0x000000ffff047224 */ /* 0x001fe400078e00ff */
[----:B-1----:R-:W-:-:S04]  /*0560*/  IMAD.MOV R8, RZ, RZ, -R5 ;  /* 0x000000ffff087224 */ /* 0x002fc800078e0a05 */
[----:B------:R-:W-:Y:S01]  /*0570*/  IMAD R11, R8, R9, RZ ;  /* 0x00000009080b7224 */ /* 0x000fe200078e02ff */
[----:B------:R-:W-:-:S03]  /*0580*/  IABS R8, R2 ;  /* 0x0000000200087213 */ /* 0x000fc60000000000 */
[----:B------:R-:W-:Y:S01]  /*0590*/  IMAD.HI.U32 R6, R5, R11, R4 ;  /* 0x0000000b05067227 */ /* 0x000fe200078e0004 */
[----:B------:R-:W-:-:S03]  /*05a0*/  MOV R5, R8 ;  /* 0x0000000800057202 */ /* 0x000fc60000000f00 */
[----:B------:R-:W-:Y:S02]  /*05b0*/  IMAD.MOV.U32 R8, RZ, RZ, R10 ;  /* 0x000000ffff087224 */ /* 0x000fe400078e000a */
[----:B------:R-:W-:-:S04]  /*05c0*/  IMAD.HI.U32 R4, R6, R5, RZ ;  /* 0x0000000506047227 */ /* 0x000fc800078e00ff */
[----:B------:R-:W-:-:S05]  /*05d0*/  IMAD R4, R4, R8, R5 ;  /* 0x0000000804047224 */ /* 0x000fca00078e0205 */
[----:B------:R-:W-:-:S13]  /*05e0*/  ISETP.GT.U32.AND P0, PT, R9, R4, PT ;  /* 0x000000040900720c */ /* 0x000fda0003f04070 */
[----:B------:R-:W-:-:S05]  /*05f0*/  @!P0 IMAD.IADD R4, R4, 0x1, -R9 ;  /* 0x0000000104048824 */ /* 0x000fca00078e0a09 */
[----:B------:R-:W-:-:S13]  /*0600*/  ISETP.GT.U32.AND P0, PT, R9, R4, PT ;  /* 0x000000040900720c */ /* 0x000fda0003f04070 */
[----:B------:R-:W-:-:S05]  /*0610*/  @!P0 IADD3 R4, PT, PT, R4, -R9, RZ ;  /* 0x8000000904048210 */ /* 0x000fca0007ffe0ff */
[----:B------:R-:W-:Y:S01]  /*0620*/  @!P1 IMAD.MOV R4, RZ, RZ, -R4 ;  /* 0x000000ffff049224 */ /* 0x000fe200078e0a04 */
[----:B------:R-:W-:-:S04]  /*0630*/  @!P2 LOP3.LUT R4, RZ, R7, RZ, 0x33, !PT ;  /* 0x00000007ff04a212 */ /* 0x000fc800078e33ff */
[----:B------:R-:W-:-:S13]  /*0640*/  ISETP.NE.AND P0, PT, R4, R3, PT ;  /* 0x000000030400720c */ /* 0x000fda0003f05270 */
[----:B------:R-:W-:Y:S05]  /*0650*/  @P0 EXIT ;  /* 0x000000000000094d */ /* 0x000fea0003800000 */
[----:B------:R-:W0:Y:S02]  /*0660*/  LDC.64 R2, c[0x0][0x388] ;  /* 0x0000e200ff027b82 */ /* 0x000e240000000a00 */
[----:B0-----:R-:W-:-:S05]  /*0670*/  IMAD.WIDE R2, R0, 0x4, R2 ;  /* 0x0000000400027825 */ /* 0x001fca00078e0202 */
[----:B------:R-:W-:Y:S01]  /*0680*/  STG.E desc[UR4][R2.64+0x4], RZ ;  /* 0x000004ff02007986 */ /* 0x000fe2000c101904 */
[----:B------:R-:W-:Y:S05]  /*0690*/  EXIT ;  /* 0x000000000000794d */ /* 0x000fea0003800000 */
.L_x_24:
        /* <DEDUP_REMOVED lines=14> */
.L_x_33:


//--------------------- .text._Z11matrix_num3PiS_S_iii --------------------------
	.section	.text._Z11matrix_num3PiS_S_iii,"ax",@progbits
	.align	128
        .global         _Z11matrix_num3PiS_S_iii
        .type           _Z11matrix_num3PiS_S_iii,@function
        .size           _Z11matrix_num3PiS_S_iii,(.L_x_34 - _Z11matrix_num3PiS_S_iii)
        .other          _Z11matrix_num3PiS_S_iii,@"STO_CUDA_ENTRY STV_DEFAULT"
_Z11matrix_num3PiS_S_iii:
.text._Z11matrix_num3PiS_S_iii:
[----:B------:R-:W-:Y:S01]  /*0000*/  LDC R1, c[0x0][0x37c] ;  /* 0x0000df00ff017b82 */ /* 0x000fe20000000800 */
[----:B------:R-:W0:Y:S07]  /*0010*/  S2R R0, SR_TID.Y ;  /* 0x0000000000007919 */ /* 0x000e2e0000002200 */
[----:B------:R-:W0:Y:S01]  /*0020*/  S2UR UR6, SR_CTAID.Y ;  /* 0x00000000000679c3 */ /* 0x000e220000002600 */
[----:B------:R-:W1:Y:S07]  /*0030*/  LDCU.64 UR4, c[0x0][0x358] ;  /* 0x00006b00ff0477ac */ /* 0x000e6e0008000a00 */
[----:B------:R-:W0:Y:S08]  /*0040*/  LDC R5, c[0x0][0x364] ;  /* 0x0000d900ff057b82 */ /* 0x000e300000000800 */
[----:B------:R-:W2:Y:S08]  /*0050*/  LDC.64 R6, c[0x0][0x398] ;  /* 0x0000e600ff067b82 */ /* 0x000eb00000000a00 */
[----:B------:R-:W3:Y:S01]  /*0060*/  LDC.64 R2, c[0x0][0x380] ;  /* 0x0000e000ff027b82 */ /* 0x000ee20000000a00 */
[----:B0-----:R-:W-:Y:S01]  /*0070*/  IMAD R5, R5, UR6, R0 ;  /* 0x0000000605057c24 */ /* 0x001fe2000f8e0200 */
[----:B------:R-:W0:Y:S01]  /*0080*/  LDCU UR6, c[0x0][0x3a0] ;  /* 0x00007400ff0677ac */ /* 0x000e220008000800 */
[----:B--2---:R-:W-:-:S05]  /*0090*/  IMAD R0, R7, R6, R7 ;  /* 0x0000000607007224 */ /* 0x004fca00078e0207 */
[----:B------:R-:W2:Y:S01]  /*00a0*/  LDC.64 R6, c[0x0][0x388] ;  /* 0x0000e200ff067b82 */ /* 0x000ea20000000a00 */
[----:B------:R-:W-:-:S05]  /*00b0*/  IADD3 R9, PT, PT, R5, 0x1, R0 ;  /* 0x0000000105097810 */ /* 0x000fca0007ffe000 */
[C---:B---3--:R-:W-:Y:S02]  /*00c0*/  IMAD.WIDE R2, R9.reuse, 0x4, R2 ;  /* 0x0000000409027825 */ /* 0x048fe400078e0202 */
[----:B------:R-:W3:Y:S04]  /*00d0*/  LDC.64 R4, c[0x0][0x390] ;  /* 0x0000e400ff047b82 */ /* 0x000ee80000000a00 */
[----:B-1----:R-:W4:Y:S01]  /*00e0*/  LDG.E R3, desc[UR4][R2.64] ;  /* 0x0000000402037981 */ /* 0x002f22000c1e1900 */
[----:B--2---:R-:W-:-:S04]  /*00f0*/  IMAD.WIDE R6, R9, 0x4, R6 ;  /* 0x0000000409067825 */ /* 0x004fc800078e0206 */
[----:B---3--:R-:W-:-:S05]  /*0100*/  IMAD.WIDE R4, R9, 0x4, R4 ;  /* 0x0000000409047825 */ /* 0x008fca00078e0204 */
[----:B----4-:R-:W-:Y:S04]  /*0110*/  STG.E desc[UR4][R4.64], R3 ;  /* 0x0000000304007986 */ /* 0x010fe8000c101904 */
[----:B------:R-:W0:Y:S02]  /*0120*/  LDG.E R6, desc[UR4][R6.64] ;  /* 0x0000000406067981 */ /* 0x000e24000c1e1900 */
[----:B0-----:R-:W-:-:S05]  /*0130*/  VIADDMNMX R9, R6, -UR6, R3, !PT ;  /* 0x8000000606097c46 */ /* 0x001fca000f800103 */
[----:B------:R-:W-:Y:S01]  /*0140*/  STG.E desc[UR4][R4.64], R9 ;  /* 0x0000000904007986 */ /* 0x000fe2000c101904 */
[----:B------:R-:W-:Y:S05]  /*0150*/  EXIT ;  /* 0x000000000000794d */ /* 0x000fea0003800000 */
.L_x_25:
        /* <DEDUP_REMOVED lines=10> */
.L_x_34:


//--------------------- .text._Z10matrix_numPcS_PiS0_S0_S0_iiiiii --------------------------
	.section	.text._Z10matrix_numPcS_PiS0_S0_S0_iiiiii,"ax",@progbits
	.align	128
        .global         _Z10matrix_numPcS_PiS0_S0_S0_iiiiii
        .type           _Z10matrix_numPcS_PiS0_S0_S0_iiiiii,@function
        .size           _Z10matrix_numPcS_PiS0_S0_S0_iiiiii,(.L_x_35 - _Z10matrix_numPcS_PiS0_S0_S0_iiiiii)
        .other          _Z10matrix_numPcS_PiS0_S0_S0_iiiiii,@"STO_CUDA_ENTRY STV_DEFAULT"
_Z10matrix_numPcS_PiS0_S0_S0_iiiiii:
.text._Z10matrix_numPcS_PiS0_S0_S0_iiiiii:
[----:B------:R-:W-:Y:S01]  /*0000*/  LDC R1, c[0x0][0x37c] ;  /* 0x0000df00ff017b82 */ /* 0x000fe20000000800 */
[----:B------:R-:W0:Y:S07]  /*0010*/  S2R R0, SR_TID.Y ;  /* 0x0000000000007919 */ /* 0x000e2e0000002200 */
[----:B------:R-:W0:Y:S01]  /*0020*/  S2UR UR6, SR_CTAID.Y ;  /* 0x00000000000679c3 */ /* 0x000e220000002600 */
[----:B------:R-:W1:Y:S07]  /*0030*/  LDCU.64 UR4, c[0x0][0x358] ;  /* 0x00006b00ff0477ac */ /* 0x000e6e0008000a00 */
[----:B------:R-:W0:Y:S08]  /*0040*/  LDC R13, c[0x0][0x364] ;  /* 0x0000d900ff0d7b82 */ /* 0x000e300000000800 */
[----:B------:R-:W2:Y:S08]  /*0050*/  LDC.64 R2, c[0x0][0x3b0] ;  /* 0x0000ec00ff027b82 */ /* 0x000eb00000000a00 */
[----:B------:R-:W3:Y:S01]  /*0060*/  LDC.64 R4, c[0x0][0x390] ;  /* 0x0000e400ff047b82 */ /* 0x000ee20000000a00 */
[----:B0-----:R-:W-:-:S07]  /*0070*/  IMAD R13, R13, UR6, R0 ;  /* 0x000000060d0d7c24 */ /* 0x001fce000f8e0200 */
[----:B------:R-:W0:Y:S01]  /*0080*/  LDC.64 R6, c[0x0][0x3b8] ;  /* 0x0000ee00ff067b82 */ /* 0x000e220000000a00 */
[-C--:B--2---:R-:W-:Y:S01]  /*0090*/  IMAD R0, R3, R2.reuse, R3 ;  /* 0x0000000203007224 */ /* 0x084fe200078e0203 */
[----:B------:R-:W-:-:S06]  /*00a0*/  LOP3.LUT R2, RZ, R2, RZ, 0x33, !PT ;  /* 0x00000002ff027212 */ /* 0x000fcc00078e33ff */
[----:B------:R-:W2:Y:S01]  /*00b0*/  LDC.64 R8, c[0x0][0x3a0] ;  /* 0x0000e800ff087b82 */ /* 0x000ea20000000a00 */
[----:B------:R-:W-:-:S05]  /*00c0*/  IADD3 R15, PT, PT, R13, R2, R0 ;  /* 0x000000020d0f7210 */ /* 0x000fca0007ffe000 */
[----:B---3--:R-:W-:Y:S02]  /*00d0*/  IMAD.WIDE R10, R15, 0x4, R4 ;  /* 0x000000040f0a7825 */ /* 0x008fe400078e0204 */
[----:B------:R-:W3:Y:S04]  /*00e0*/  LDC.64 R18, c[0x0][0x388] ;  /* 0x0000e200ff127b82 */ /* 0x000ee80000000a00 */
[----:B-1----:R-:W0:Y:S01]  /*00f0*/  LDG.E R11, desc[UR4][R10.64+0x4] ;  /* 0x000004040a0b7981 */ /* 0x002e22000c1e1900 */
[----:B------:R-:W-:-:S05]  /*0100*/  IADD3 R0, PT, PT, R13, 0x1, R0 ;  /* 0x000000010d007810 */ /* 0x000fca0007ffe000 */
[----:B------:R-:W-:-:S04]  /*0110*/  IMAD.WIDE R4, R0, 0x4, R4 ;  /* 0x0000000400047825 */ /* 0x000fc800078e0204 */
[----:B--2---:R-:W-:Y:S02]  /*0120*/  IMAD.WIDE R8, R15, 0x4, R8 ;  /* 0x000000040f087825 */ /* 0x004fe400078e0208 */
[----:B------:R-:W1:Y:S02]  /*0130*/  LDC.64 R14, c[0x0][0x380] ;  /* 0x0000e000ff0e7b82 */ /* 0x000e640000000a00 */
[----:B0-----:R-:W-:-:S05]  /*0140*/  IMAD.IADD R17, R11, 0x1, -R6 ;  /* 0x000000010b117824 */ /* 0x001fca00078e0a06 */
[----:B------:R-:W-:Y:S04]  /*0150*/  STG.E desc[UR4][R4.64], R17 ;  /* 0x0000001104007986 */ /* 0x000fe8000c101904 */
[----:B------:R-:W2:Y:S01]  /*0160*/  LDG.E R2, desc[UR4][R8.64+0x4] ;  /* 0x0000040408027981 */ /* 0x000ea2000c1e1900 */
[----:B---3--:R-:W-:Y:S02]  /*0170*/  IADD3 R12, P1, PT, R13, R18, RZ ;  /* 0x000000120d0c7210 */ /* 0x008fe40007f3e0ff */
[----:B-1----:R-:W-:-:S03]  /*0180*/  IADD3 R10, P0, PT, R3, R14, RZ ;  /* 0x0000000e030a7210 */ /* 0x002fc60007f1e0ff */
[----:B------:R-:W-:Y:S01]  /*0190*/  IMAD.X R13, RZ, RZ, R19, P1 ;  /* 0x000000ffff0d7224 */ /* 0x000fe200008e0613 */
[----:B------:R-:W-:Y:S02]  /*01a0*/  LEA.HI.X.SX32 R11, R3, R15, 0x1, P0 ;  /* 0x0000000f030b7211 */ /* 0x000fe400000f0eff */
[----:B--2---:R-:W-:Y:S02]  /*01b0*/  IADD3 R2, PT, PT, R2, -R7, -R6 ;  /* 0x8000000702027210 */ /* 0x004fe40007ffe806 */
[----:B------:R-:W0:Y:S02]  /*01c0*/  LDC R6, c[0x0][0x3c0] ;  /* 0x0000f000ff067b82 */ /* 0x000e240000000800 */
[----:B------:R-:W-:-:S05]  /*01d0*/  VIMNMX R7, PT, PT, R17, R2, !PT ;  /* 0x0000000211077248 */ /* 0x000fca0007fe0100 */
[----:B------:R1:W-:Y:S01]  /*01e0*/  STG.E desc[UR4][R4.64], R7 ;  /* 0x0000000704007986 */ /* 0x0003e2000c101904 */
[----:B------:R-:W2:Y:S03]  /*01f0*/  LDC.64 R2, c[0x0][0x398] ;  /* 0x0000e600ff027b82 */ /* 0x000ea60000000a00 */
[----:B------:R-:W3:Y:S04]  /*0200*/  LDG.E.U8 R10, desc[UR4][R10.64+-0x1] ;  /* 0xffffff040a0a7981 */ /* 0x000ee8000c1e1100 */
[----:B------:R-:W3:Y:S04]  /*0210*/  LDG.E.U8 R13, desc[UR4][R12.64] ;  /* 0x000000040c0d7981 */ /* 0x000ee8000c1e1100 */
[----:B------:R-:W4:Y:S01]  /*0220*/  LDG.E R9, desc[UR4][R8.64] ;  /* 0x0000000408097981 */ /* 0x000f22000c1e1900 */
[----:B--2---:R-:W-:Y:S01]  /*0230*/  IMAD.WIDE R2, R0, 0x4, R2 ;  /* 0x0000000400027825 */ /* 0x004fe200078e0202 */
[----:B---3--:R-:W-:-:S13]  /*0240*/  ISETP.NE.AND P0, PT, R10, R13, PT ;  /* 0x0000000d0a00720c */ /* 0x008fda0003f05270 */
[----:B0-----:R-:W4:Y:S02]  /*0250*/  @P0 LDC R6, c[0x0][0x3c4] ;  /* 0x0000f100ff060b82 */ /* 0x001f240000000800 */
[----:B----4-:R-:W-:-:S06]  /*0260*/  VIADDMNMX R15, R6, R9, RZ, !PT ;  /* 0x00000009060f7246 */ /* 0x010fcc00078001ff */
[----:B-1----:R-:W0:Y:S01]  /*0270*/  LDC.64 R6, c[0x0][0x3a8] ;  /* 0x0000ea00ff067b82 */ /* 0x002e220000000a00 */
[----:B------:R-:W-:Y:S04]  /*0280*/  STG.E desc[UR4][R2.64], R15 ;  /* 0x0000000f02007986 */ /* 0x000fe8000c101904 */
[----:B------:R-:W2:Y:S01]  /*0290*/  LDG.E R4, desc[UR4][R4.64] ;  /* 0x0000000404047981 */ /* 0x000ea2000c1e1900 */
[----:B0-----:R-:W-:Y:S01]  /*02a0*/  IMAD.WIDE R6, R0, 0x4, R6 ;  /* 0x0000000400067825 */ /* 0x001fe200078e0206 */
[----:B--2---:R-:W-:-:S05]  /*02b0*/  VIMNMX R11, PT, PT, R15, R4, !PT ;  /* 0x000000040f0b7248 */ /* 0x004fca0007fe0100 */
[----:B------:R-:W-:Y:S04]  /*02c0*/  STG.E desc[UR4][R2.64], R11 ;  /* 0x0000000b02007986 */ /* 0x000fe8000c101904 */
[----:B------:R-:W-:Y:S01]  /*02d0*/  STG.E desc[UR4][R6.64], R11 ;  /* 0x0000000b06007986 */ /* 0x000fe2000c101904 */
[----:B------:R-:W-:Y:S05]  /*02e0*/  EXIT ;  /* 0x000000000000794d */ /* 0x000fea0003800000 */
.L_x_26:
        /* <DEDUP_REMOVED lines=9> */
.L_x_35:


//--------------------- .nv.shared.reserved.0     --------------------------
	.section	.nv.shared.reserved.0,"aw",@nobits
	.weak		__nv_reservedSMEM_offset_0_alias
	.size		__nv_reservedSMEM_offset_0_alias, 0, 64
	.other		__nv_reservedSMEM_offset_0_alias,@"STO_CUDA_RESERVED_SHARED STV_DEFAULT"
__nv_reservedSMEM_offset_0_alias:
	.zero		0
	.zero		64


//--------------------- .nv.constant0._Z9tracebackPcS_PiS0_iiiii --------------------------
	.section	.nv.constant0._Z9tracebackPcS_PiS0_iiiii,"a",@progbits
	.sectionflags	@""
	.align	4
.nv.constant0._Z9tracebackPcS_PiS0_iiiii:
	.zero		948


//--------------------- .nv.constant0._Z7giveMaxPiS_iiS_S_ --------------------------
	.section	.nv.constant0._Z7giveMaxPiS_iiS_S_,"a",@progbits
	.sectionflags	@""
	.align	4
.nv.constant0._Z7giveMaxPiS_iiS_S_:
	.zero		936


//--------------------- .nv.constant0._Z9parAndingPiS_i --------------------------
	.section	.nv.constant0._Z9parAndingPiS_i,"a",@progbits
	.sectionflags	@""
	.align	4
.nv.constant0._Z9parAndingPiS_i:
	.zero		916


//--------------------- .nv.constant0._Z7initAndPii --------------------------
	.section	.nv.constant0._Z7initAndPii,"a",@progbits
	.sectionflags	@""
	.align	4
.nv.constant0._Z7initAndPii:
	.zero		908


//--------------------- .nv.constant0._Z9findStorePiS_ii --------------------------
	.section	.nv.constant0._Z9findStorePiS_ii,"a",@progbits
	.sectionflags	@""
	.align	4
.nv.constant0._Z9findStorePiS_ii:
	.zero		920


//--------------------- .nv.constant0._Z10prefixsum2PiS_iii --------------------------
	.section	.nv.constant0._Z10prefixsum2PiS_iii,"a",@progbits
	.sectionflags	@""
	.align	4
.nv.constant0._Z10prefixsum2PiS_iii:
	.zero		924


//--------------------- .nv.constant0._Z9prefixsumPiS_iii --------------------------
	.section	.nv.constant0._Z9prefixsumPiS_iii,"a",@progbits
	.sectionflags	@""
	.align	4
.nv.constant0._Z9prefixsumPiS_iii:
	.zero		924


//--------------------- .nv.constant0._Z11matrix_num3PiS_S_iii --------------------------
	.section	.nv.constant0._Z11matrix_num3PiS_S_iii,"a",@progbits
	.sectionflags	@""
	.align	4
.nv.constant0._Z11matrix_num3PiS_S_iii:
	.zero		932


//--------------------- .nv.constant0._Z10matrix_numPcS_PiS0_S0_S0_iiiiii --------------------------
	.section	.nv.constant0._Z10matrix_numPcS_PiS0_S0_S0_iiiiii,"a",@progbits
	.sectionflags	@""
	.align	4
.nv.constant0._Z10matrix_numPcS_PiS0_S0_S0_iiiiii:
	.zero		968


//--------------------- SYMBOLS --------------------------

	.type		.nv.reservedSmem.offset0,@object
	.size		.nv.reservedSmem.offset0,0x4
